// auto-generated by cutlass_sweep.gemm — config: {"arch": "sm_90", "cluster_m": 1, "cluster_n": 1, "dtype": "e4m3", "dtype_b": "e4m3", "layout": "nt", "stages": 2, "tile_k": 64, "tile_m": 128, "tile_n": 128}
#include "cutlass/cutlass.h"
#include "cutlass/gemm/collective/collective_builder.hpp"
#include "cutlass/gemm/device/gemm_universal_adapter.h"
#include "cutlass/gemm/kernel/gemm_universal.hpp"
#include "cutlass/epilogue/collective/collective_builder.hpp"

using ElemA = cutlass::float_e4m3_t;
using ElemB = cutlass::float_e4m3_t;
using ElemCD = cutlass::float_e4m3_t;
using Acc  = float;
using TileShape    = cute::Shape<cute::_128, cute::_128, cute::_64>;
using ClusterShape = cute::Shape<cute::_1, cute::_1, cute::_1>;

using CollectiveEpilogue = typename cutlass::epilogue::collective::CollectiveBuilder<
    cutlass::arch::Sm90, cutlass::arch::OpClassTensorOp,
    TileShape, ClusterShape,
    cutlass::epilogue::collective::EpilogueTileAuto,
    Acc, Acc,
    ElemCD, cutlass::layout::RowMajor, 128 / cutlass::sizeof_bits<ElemCD>::value,
    ElemCD, cutlass::layout::RowMajor, 128 / cutlass::sizeof_bits<ElemCD>::value,
    cutlass::epilogue::collective::EpilogueScheduleAuto
  >::CollectiveOp;

using CollectiveMainloop = typename cutlass::gemm::collective::CollectiveBuilder<
    cutlass::arch::Sm90, cutlass::arch::OpClassTensorOp,
    ElemA, cutlass::layout::RowMajor, 128 / cutlass::sizeof_bits<ElemA>::value,
    ElemB, cutlass::layout::ColumnMajor, 128 / cutlass::sizeof_bits<ElemB>::value,
    Acc,
    TileShape, ClusterShape,
    cutlass::gemm::collective::StageCount<2>,
    cutlass::gemm::collective::KernelScheduleAuto
  >::CollectiveOp;

using GemmKernel = cutlass::gemm::kernel::GemmUniversal<
    cute::Shape<int,int,int,int>,
    CollectiveMainloop,
    CollectiveEpilogue
>;
using Gemm = cutlass::gemm::device::GemmUniversalAdapter<GemmKernel>;

// Force the device kernel symbol into the cubin without needing a host main.
auto* _anchor = &cutlass::device_kernel<GemmKernel>;


// ===== COMPILED SASS (sm_90a) =====

	.target	sm_90a

	.elftype	@"ET_EXEC"


//--------------------- .note.nv.tkinfo           --------------------------
	.section	.note.nv.tkinfo,"",@"SHT_NOTE"
	.sectionflags	@"SHF_NOTE_NV_TKINFO"
	.tkinfo
        /*0018*/ 	.word	0x00000002
        /*0030*/ 	.string	""
        /*0030*/ 	.string	"ptxas"
        /*0030*/ 	.string	"Cuda compilation tools, release 13.0, V13.0.88"
        /*0030*/ 	.string	"Build cuda_13.0.r13.0/compiler.36424714_0"
        /*0030*/ 	.string	"-arch sm_90a -m 64 "



//--------------------- .note.nv.cuinfo           --------------------------
	.section	.note.nv.cuinfo,"",@"SHT_NOTE"
	.sectionflags	@"SHF_NOTE_NV_CUINFO"
        /*0018*/ 	.short	0x0002
        /*001a*/ 	.short	0x005a
        /*001c*/ 	.short	0x0082
	.zero		2


//--------------------- .nv.info                  --------------------------
	.section	.nv.info,"",@"SHT_CUDA_INFO"
	.align	4


	//----- nvinfo : EIATTR_REGCOUNT
	.align		4
        /*0000*/ 	.byte	0x04, 0x2f
        /*0002*/ 	.short	(.L_12 - .L_11)
	.align		4
.L_11:
        /*0004*/ 	.word	index@(_ZN7cutlass13device_kernelINS_4gemm6kernel13GemmUniversalIN4cute5tupleIJiiiiEEENS1_10collective13CollectiveMmaINS1_37MainloopSm90TmaGmmaWarpSpecializedFP8ILi2ENS5_IJNS4_1CILi1EEESB_SB_EEENS1_35KernelTmaWarpSpecializedCooperativeEEENS5_IJNSA_ILi128EEESF_NSA_ILi64EEEEEENS_12float_e4m3_tENS5_IJlSB_lEEESI_SJ_NS4_8TiledMMAINS4_8MMA_AtomIJNS4_4SM904GMMA31MMA_64x128x32_F32E4M3E4M3_SS_TNILNSN_7ScaleInE1ELSP_1EEEEEENS4_6LayoutINS5_IJNSA_ILi2EEESB_SB_EEENS5_IJSB_NSA_ILi0EEESV_EEEEENS5_IJNS4_10UnderscoreESY_SY_EEEEENS4_13SM90_TMA_LOADENS4_14ComposedLayoutINS4_7SwizzleILi2ELi4ELi3EEENS4_18smem_ptr_flag_bitsILi8EEENSS_INS5_IJNSA_ILi8EEESG_EEENS5_IJSG_SB_EEEEEEEvNS4_8identityES11_S1B_vS1C_EENS_8epilogue10collective6detail29Sm90TmaWarpSpecializedAdapterINS1F_15DefaultEpilogueISI_SJ_SJ_NS1E_6thread17LinearCombinationISI_Li1EffLNS1J_9ScaleType4KindE0ELNS_15FloatRoundStyleE2ESI_EENS1_15EpilogueDefaultEEEEEvvEEEEvNT_6ParamsE)
        /*0008*/ 	.word	0x000000a8


	//----- nvinfo : EIATTR_FRAME_SIZE
	.align		4
.L_12:
        /*000c*/ 	.byte	0x04, 0x11
        /*000e*/ 	.short	(.L_14 - .L_13)
	.align		4
.L_13:
        /*0010*/ 	.word	index@(_ZN7cutlass13device_kernelINS_4gemm6kernel13GemmUniversalIN4cute5tupleIJiiiiEEENS1_10collective13CollectiveMmaINS1_37MainloopSm90TmaGmmaWarpSpecializedFP8ILi2ENS5_IJNS4_1CILi1EEESB_SB_EEENS1_35KernelTmaWarpSpecializedCooperativeEEENS5_IJNSA_ILi128EEESF_NSA_ILi64EEEEEENS_12float_e4m3_tENS5_IJlSB_lEEESI_SJ_NS4_8TiledMMAINS4_8MMA_AtomIJNS4_4SM904GMMA31MMA_64x128x32_F32E4M3E4M3_SS_TNILNSN_7ScaleInE1ELSP_1EEEEEENS4_6LayoutINS5_IJNSA_ILi2EEESB_SB_EEENS5_IJSB_NSA_ILi0EEESV_EEEEENS5_IJNS4_10UnderscoreESY_SY_EEEEENS4_13SM90_TMA_LOADENS4_14ComposedLayoutINS4_7SwizzleILi2ELi4ELi3EEENS4_18smem_ptr_flag_bitsILi8EEENSS_INS5_IJNSA_ILi8EEESG_EEENS5_IJSG_SB_EEEEEEEvNS4_8identityES11_S1B_vS1C_EENS_8epilogue10collective6detail29Sm90TmaWarpSpecializedAdapterINS1F_15DefaultEpilogueISI_SJ_SJ_NS1E_6thread17LinearCombinationISI_Li1EffLNS1J_9ScaleType4KindE0ELNS_15FloatRoundStyleE2ESI_EENS1_15EpilogueDefaultEEEEEvvEEEEvNT_6ParamsE)
        /*0014*/ 	.word	0x00000000


	//----- nvinfo : EIATTR_MIN_STACK_SIZE
	.align		4
.L_14:
        /*0018*/ 	.byte	0x04, 0x12
        /*001a*/ 	.short	(.L_16 - .L_15)
	.align		4
.L_15:
        /*001c*/ 	.word	index@(_ZN7cutlass13device_kernelINS_4gemm6kernel13GemmUniversalIN4cute5tupleIJiiiiEEENS1_10collective13CollectiveMmaINS1_37MainloopSm90TmaGmmaWarpSpecializedFP8ILi2ENS5_IJNS4_1CILi1EEESB_SB_EEENS1_35KernelTmaWarpSpecializedCooperativeEEENS5_IJNSA_ILi128EEESF_NSA_ILi64EEEEEENS_12float_e4m3_tENS5_IJlSB_lEEESI_SJ_NS4_8TiledMMAINS4_8MMA_AtomIJNS4_4SM904GMMA31MMA_64x128x32_F32E4M3E4M3_SS_TNILNSN_7ScaleInE1ELSP_1EEEEEENS4_6LayoutINS5_IJNSA_ILi2EEESB_SB_EEENS5_IJSB_NSA_ILi0EEESV_EEEEENS5_IJNS4_10UnderscoreESY_SY_EEEEENS4_13SM90_TMA_LOADENS4_14ComposedLayoutINS4_7SwizzleILi2ELi4ELi3EEENS4_18smem_ptr_flag_bitsILi8EEENSS_INS5_IJNSA_ILi8EEESG_EEENS5_IJSG_SB_EEEEEEEvNS4_8identityES11_S1B_vS1C_EENS_8epilogue10collective6detail29Sm90TmaWarpSpecializedAdapterINS1F_15DefaultEpilogueISI_SJ_SJ_NS1E_6thread17LinearCombinationISI_Li1EffLNS1J_9ScaleType4KindE0ELNS_15FloatRoundStyleE2ESI_EENS1_15EpilogueDefaultEEEEEvvEEEEvNT_6ParamsE)
        /*0020*/ 	.word	0x00000000
.L_16:


//--------------------- .nv.compat                --------------------------
	.section	.nv.compat,"",@"SHT_CUDA_COMPAT_INFO"
	.align	4
        /*0000*/ 	.byte	0x02, 0x09, 0x01, 0x00, 0x02, 0x02, 0x04, 0x00, 0x02, 0x05, 0x05, 0x00, 0x03, 0x07, 0x01, 0x01
        /*0010*/ 	.byte	0x02, 0x03, 0x01, 0x00, 0x02, 0x06, 0x01, 0x00, 0x04, 0x0b, 0x08, 0x00, 0x00, 0x00, 0x00, 0x00
        /*0020*/ 	.byte	0x00, 0x00, 0x00, 0x00


//--------------------- .nv.info._ZN7cutlass13device_kernelINS_4gemm6kernel13GemmUniversalIN4cute5tupleIJiiiiEEENS1_10collective13CollectiveMmaINS1_37MainloopSm90TmaGmmaWarpSpecializedFP8ILi2ENS5_IJNS4_1CILi1EEESB_SB_EEENS1_35KernelTmaWarpSpecializedCooperativeEEENS5_IJNSA_ILi128EEESF_NSA_ILi64EEEEEENS_12float_e4m3_tENS5_IJlSB_lEEESI_SJ_NS4_8TiledMMAINS4_8MMA_AtomIJNS4_4SM904GMMA31MMA_64x128x32_F32E4M3E4M3_SS_TNILNSN_7ScaleInE1ELSP_1EEEEEENS4_6LayoutINS5_IJNSA_ILi2EEESB_SB_EEENS5_IJSB_NSA_ILi0EEESV_EEEEENS5_IJNS4_10UnderscoreESY_SY_EEEEENS4_13SM90_TMA_LOADENS4_14ComposedLayoutINS4_7SwizzleILi2ELi4ELi3EEENS4_18smem_ptr_flag_bitsILi8EEENSS_INS5_IJNSA_ILi8EEESG_EEENS5_IJSG_SB_EEEEEEEvNS4_8identityES11_S1B_vS1C_EENS_8epilogue10collective6detail29Sm90TmaWarpSpecializedAdapterINS1F_15DefaultEpilogueISI_SJ_SJ_NS1E_6thread17LinearCombinationISI_Li1EffLNS1J_9ScaleType4KindE0ELNS_15FloatRoundStyleE2ESI_EENS1_15EpilogueDefaultEEEEEvvEEEEvNT_6ParamsE --------------------------
	.section	.nv.info._ZN7cutlass13device_kernelINS_4gemm6kernel13GemmUniversalIN4cute5tupleIJiiiiEEENS1_10collective13CollectiveMmaINS1_37MainloopSm90TmaGmmaWarpSpecializedFP8ILi2ENS5_IJNS4_1CILi1EEESB_SB_EEENS1_35KernelTmaWarpSpecializedCooperativeEEENS5_IJNSA_ILi128EEESF_NSA_ILi64EEEEEENS_12float_e4m3_tENS5_IJlSB_lEEESI_SJ_NS4_8TiledMMAINS4_8MMA_AtomIJNS4_4SM904GMMA31MMA_64x128x32_F32E4M3E4M3_SS_TNILNSN_7ScaleInE1ELSP_1EEEEEENS4_6LayoutINS5_IJNSA_ILi2EEESB_SB_EEENS5_IJSB_NSA_ILi0EEESV_EEEEENS5_IJNS4_10UnderscoreESY_SY_EEEEENS4_13SM90_TMA_LOADENS4_14ComposedLayoutINS4_7SwizzleILi2ELi4ELi3EEENS4_18smem_ptr_flag_bitsILi8EEENSS_INS5_IJNSA_ILi8EEESG_EEENS5_IJSG_SB_EEEEEEEvNS4_8identityES11_S1B_vS1C_EENS_8epilogue10collective6detail29Sm90TmaWarpSpecializedAdapterINS1F_15DefaultEpilogueISI_SJ_SJ_NS1E_6thread17LinearCombinationISI_Li1EffLNS1J_9ScaleType4KindE0ELNS_15FloatRoundStyleE2ESI_EENS1_15EpilogueDefaultEEEEEvvEEEEvNT_6ParamsE,"",@"SHT_CUDA_INFO"
	.sectionflags	@""
	.align	4


	//----- nvinfo : EIATTR_CUDA_API_VERSION
	.align		4
        /*0000*/ 	.byte	0x04, 0x37
        /*0002*/ 	.short	(.L_18 - .L_17)
.L_17:
        /*0004*/ 	.word	0x00000082


	//----- nvinfo : EIATTR_KPARAM_INFO
	.align		4
.L_18:
        /*0008*/ 	.byte	0x04, 0x17
        /*000a*/ 	.short	(.L_20 - .L_19)
.L_19:
        /*000c*/ 	.word	0x00000000
        /*0010*/ 	.short	0x0000
        /*0012*/ 	.short	0x0070
        /*0014*/ 	.byte	0x00, 0xf0, 0x01, 0x10


	//----- nvinfo : EIATTR_SPARSE_MMA_MASK
	.align		4
.L_20:
        /*0018*/ 	.byte	0x03, 0x50
        /*001a*/ 	.short	0x0000


	//----- nvinfo : EIATTR_MAXREG_COUNT
	.align		4
        /*001c*/ 	.byte	0x03, 0x1b
        /*001e*/ 	.short	0x00a8


	//----- nvinfo : EIATTR_NUM_BARRIERS
	.align		4
        /*0020*/ 	.byte	0x02, 0x4c
        /*0022*/ 	.byte	0x01
	.zero		1


	//----- nvinfo : EIATTR_MERCURY_ISA_VERSION
	.align		4
        /*0024*/ 	.byte	0x03, 0x5f
        /*0026*/ 	.short	0x0101


	//----- nvinfo : EIATTR_INT_WARP_WIDE_INSTR_OFFSETS
	.align		4
        /*0028*/ 	.byte	0x04, 0x31
        /*002a*/ 	.short	(.L_22 - .L_21)


	//   ....[0]....
.L_21:
        /*002c*/ 	.word	0x00000390


	//   ....[1]....
        /*0030*/ 	.word	0x000003a0


	//   ....[2]....
        /*0034*/ 	.word	0x00000490


	//----- nvinfo : EIATTR_COOP_GROUP_MASK_REGIDS
	.align		4
.L_22:
        /*0038*/ 	.byte	0x04, 0x29
        /*003a*/ 	.short	(.L_24 - .L_23)


	//   ....[0]....
.L_23:
        /*003c*/ 	.word	0xffffffff


	//   ....[1]....
        /*0040*/ 	.word	0xffffffff


	//   ....[2]....
        /*0044*/ 	.word	0xffffffff


	//   ....[3]....
        /*0048*/ 	.word	0xffffffff


	//   ....[4]....
        /*004c*/ 	.word	0xffffffff


	//----- nvinfo : EIATTR_COOP_GROUP_INSTR_OFFSETS
	.align		4
.L_24:
        /*0050*/ 	.byte	0x04, 0x28
        /*0052*/ 	.short	(.L_26 - .L_25)


	//   ....[0]....
.L_25:
        /*0054*/ 	.word	0x00000060


	//   ....[1]....
        /*0058*/ 	.word	0x00000070


	//   ....[2]....
        /*005c*/ 	.word	0x00000130


	//   ....[3]....
        /*0060*/ 	.word	0x00000280


	//   ....[4]....
        /*0064*/ 	.word	0x00000f80


	//----- nvinfo : EIATTR_REG_RECONFIG
	.align		4
.L_26:
        /*0068*/ 	.byte	0x01, 0x54
	.zero		2


	//----- nvinfo : EIATTR_MBARRIER_INSTR_OFFSETS
	.align		4
        /*006c*/ 	.byte	0x04, 0x39
        /*006e*/ 	.short	(.L_28 - .L_27)


	//   ....[0]....
.L_27:
        /*0070*/ 	.word	0x00000230
        /*0074*/ 	.word	0x000000ff
        /*0078*/ 	.word	0x00000000
        /*007c*/ 	.short	0x0100
        /*007e*/ 	.byte	0x08
	.zero		1


	//   ....[1]....
        /*0080*/ 	.word	0x00000240
        /*0084*/ 	.word	0x000000ff
        /*0088*/ 	.word	0x00000010
        /*008c*/ 	.short	0x0100
        /*008e*/ 	.byte	0x08
	.zero		1


	//   ....[2]....
        /*0090*/ 	.word	0x00000250
        /*0094*/ 	.word	0x000000ff
        /*0098*/ 	.word	0x00000008
        /*009c*/ 	.short	0x0100
        /*009e*/ 	.byte	0x08
	.zero		1


	//   ....[3]....
        /*00a0*/ 	.word	0x00000260
        /*00a4*/ 	.word	0x000000ff
        /*00a8*/ 	.word	0x00000018
        /*00ac*/ 	.short	0x0100
        /*00ae*/ 	.byte	0x08
	.zero		1


	//   ....[4]....
        /*00b0*/ 	.word	0x000004e0
        /*00b4*/ 	.word	0x000000ff
        /*00b8*/ 	.word	0x00000030
        /*00bc*/ 	.short	0x0100
        /*00be*/ 	.byte	0x06
	.zero		1


	//   ....[5]....
        /*00c0*/ 	.word	0x00000540
        /*00c4*/ 	.word	0x000000ff
        /*00c8*/ 	.word	0x00000038
        /*00cc*/ 	.short	0x0100
        /*00ce*/ 	.byte	0x06
	.zero		1


	//   ....[6]....
        /*00d0*/ 	.word	0x000014b0
        /*00d4*/ 	.word	0x000000ff
        /*00d8*/ 	.word	0x00000000
        /*00dc*/ 	.short	0x010a
        /*00de*/ 	.byte	0x06
	.zero		1


	//   ....[7]....
        /*00e0*/ 	.word	0x000014f0
        /*00e4*/ 	.word	0x000000ff
        /*00e8*/ 	.word	0x00000000
        /*00ec*/ 	.short	0x010a
        /*00ee*/ 	.byte	0x06
	.zero		1


	//   ....[8]....
        /*00f0*/ 	.word	0x00001e20
        /*00f4*/ 	.word	0x000000ff
        /*00f8*/ 	.word	0x00000000
        /*00fc*/ 	.short	0x010a
        /*00fe*/ 	.byte	0x0c
	.zero		1


	//   ....[9]....
        /*0100*/ 	.word	0x00001e60
        /*0104*/ 	.word	0x000000ff
        /*0108*/ 	.word	0x00000000
        /*010c*/ 	.short	0x010a
        /*010e*/ 	.byte	0x0c
	.zero		1


	//   ....[10]....
        /*0110*/ 	.word	0x00002490
        /*0114*/ 	.word	0x000000ff
        /*0118*/ 	.word	0x00000000
        /*011c*/ 	.short	0x0101
        /*011e*/ 	.byte	0x08
	.zero		1


	//   ....[11]....
        /*0120*/ 	.word	0x00002ac0
        /*0124*/ 	.word	0x000000ff
        /*0128*/ 	.word	0x00000000
        /*012c*/ 	.short	0x0101
        /*012e*/ 	.byte	0x06
	.zero		1


	//   ....[12]....
        /*0130*/ 	.word	0x00008460
        /*0134*/ 	.word	0x00000012
        /*0138*/ 	.word	0x00000010
        /*013c*/ 	.short	0x010a
        /*013e*/ 	.byte	0x3f
	.zero		1


	//   ....[13]....
        /*0140*/ 	.word	0x00008810
        /*0144*/ 	.word	0x00000006
        /*0148*/ 	.word	0x00000038
        /*014c*/ 	.short	0x0101
        /*014e*/ 	.byte	0x3f
	.zero		1


	//   ....[14]....
        /*0150*/ 	.word	0x00008f00
        /*0154*/ 	.word	0x00000007
        /*0158*/ 	.word	0x00000000
        /*015c*/ 	.short	0x010a
        /*015e*/ 	.byte	0x3f
	.zero		1


	//   ....[15]....
        /*0160*/ 	.word	0x00008f80
        /*0164*/ 	.word	0x00000005
        /*0168*/ 	.word	0x00000000
        /*016c*/ 	.short	0x010a
        /*016e*/ 	.byte	0x3f
	.zero		1


	//   ....[16]....
        /*0170*/ 	.word	0x00008ff0
        /*0174*/ 	.word	0x0000000b
        /*0178*/ 	.word	0x00000000
        /*017c*/ 	.short	0x010a
        /*017e*/ 	.byte	0x3f
	.zero		1


	//   ....[17]....
        /*0180*/ 	.word	0x00009050
        /*0184*/ 	.word	0x0000008c
        /*0188*/ 	.word	0x00000000
        /*018c*/ 	.short	0x010a
        /*018e*/ 	.byte	0x3f
	.zero		1


	//   ....[18]....
        /*0190*/ 	.word	0x00009120
        /*0194*/ 	.word	0x00000012
        /*0198*/ 	.word	0x00000010
        /*019c*/ 	.short	0x010a
        /*019e*/ 	.byte	0x3f
	.zero		1


	//   ....[19]....
        /*01a0*/ 	.word	0x00009200
        /*01a4*/ 	.word	0x00000007
        /*01a8*/ 	.word	0x00000000
        /*01ac*/ 	.short	0x010a
        /*01ae*/ 	.byte	0x3f
	.zero		1


	//----- nvinfo : EIATTR_NUM_MBARRIERS
	.align		4
.L_28:
        /*01b0*/ 	.byte	0x03, 0x38
        /*01b2*/ 	.short	0x0006


	//----- nvinfo : EIATTR_EXIT_INSTR_OFFSETS
	.align		4
        /*01b4*/ 	.byte	0x04, 0x1c
        /*01b6*/ 	.short	(.L_30 - .L_29)


	//   ....[0]....
.L_29:
        /*01b8*/ 	.word	0x00000590


	//   ....[1]....
        /*01bc*/ 	.word	0x00000e50


	//   ....[2]....
        /*01c0*/ 	.word	0x00007ad0


	//   ....[3]....
        /*01c4*/ 	.word	0x00008100


	//   ....[4]....
        /*01c8*/ 	.word	0x00008fd0


	//----- nvinfo : EIATTR_MAX_THREADS
	.align		4
.L_30:
        /*01cc*/ 	.byte	0x04, 0x05
        /*01ce*/ 	.short	(.L_32 - .L_31)
.L_31:
        /*01d0*/ 	.word	0x00000180
        /*01d4*/ 	.word	0x00000001
        /*01d8*/ 	.word	0x00000001


	//----- nvinfo : EIATTR_CRS_STACK_SIZE
	.align		4
.L_32:
        /*01dc*/ 	.byte	0x04, 0x1e
        /*01de*/ 	.short	(.L_34 - .L_33)
.L_33:
        /*01e0*/ 	.word	0x00000000


	//----- nvinfo : EIATTR_CBANK_PARAM_SIZE
	.align		4
.L_34:
        /*01e4*/ 	.byte	0x03, 0x19
        /*01e6*/ 	.short	0x0470


	//----- nvinfo : EIATTR_PARAM_CBANK
	.align		4
        /*01e8*/ 	.byte	0x04, 0x0a
        /*01ea*/ 	.short	(.L_36 - .L_35)
	.align		4
.L_35:
        /*01ec*/ 	.word	index@(.nv.constant0._ZN7cutlass13device_kernelINS_4gemm6kernel13GemmUniversalIN4cute5tupleIJiiiiEEENS1_10collective13CollectiveMmaINS1_37MainloopSm90TmaGmmaWarpSpecializedFP8ILi2ENS5_IJNS4_1CILi1EEESB_SB_EEENS1_35KernelTmaWarpSpecializedCooperativeEEENS5_IJNSA_ILi128EEESF_NSA_ILi64EEEEEENS_12float_e4m3_tENS5_IJlSB_lEEESI_SJ_NS4_8TiledMMAINS4_8MMA_AtomIJNS4_4SM904GMMA31MMA_64x128x32_F32E4M3E4M3_SS_TNILNSN_7ScaleInE1ELSP_1EEEEEENS4_6LayoutINS5_IJNSA_ILi2EEESB_SB_EEENS5_IJSB_NSA_ILi0EEESV_EEEEENS5_IJNS4_10UnderscoreESY_SY_EEEEENS4_13SM90_TMA_LOADENS4_14ComposedLayoutINS4_7SwizzleILi2ELi4ELi3EEENS4_18smem_ptr_flag_bitsILi8EEENSS_INS5_IJNSA_ILi8EEESG_EEENS5_IJSG_SB_EEEEEEEvNS4_8identityES11_S1B_vS1C_EENS_8epilogue10collective6detail29Sm90TmaWarpSpecializedAdapterINS1F_15DefaultEpilogueISI_SJ_SJ_NS1E_6thread17LinearCombinationISI_Li1EffLNS1J_9ScaleType4KindE0ELNS_15FloatRoundStyleE2ESI_EENS1_15EpilogueDefaultEEEEEvvEEEEvNT_6ParamsE)
        /*01f0*/ 	.short	0x0210
        /*01f2*/ 	.short	0x0470


	//----- nvinfo : EIATTR_SW_WAR
	.align		4
.L_36:
        /*01f4*/ 	.byte	0x04, 0x36
        /*01f6*/ 	.short	(.L_38 - .L_37)
.L_37:
        /*01f8*/ 	.word	0x00000008
.L_38:


//--------------------- .nv.callgraph             --------------------------
	.section	.nv.callgraph,"",@"SHT_CUDA_CALLGRAPH"
	.align	4
	.sectionentsize	8
	.align		4
        /*0000*/ 	.word	0x00000000
	.align		4
        /*0004*/ 	.word	0xffffffff
	.align		4
        /*0008*/ 	.word	0x00000000
	.align		4
        /*000c*/ 	.word	0xfffffffe
	.align		4
        /*0010*/ 	.word	0x00000000
	.align		4
        /*0014*/ 	.word	0xfffffffd
	.align		4
        /*0018*/ 	.word	0x00000000
	.align		4
        /*001c*/ 	.word	0xfffffffc


//--------------------- .nv.constant4             --------------------------
	.section	.nv.constant4,"a",@progbits
	.align	8
	.align		8
.nv.constant4:
        /*0000*/ 	.dword	_ZN40_INTERNAL_d1b1f4a8_4_k_cu_5cac673e_243444cuda3std3__45__cpo5beginE
	.align		8
        /*0008*/ 	.dword	_ZN40_INTERNAL_d1b1f4a8_4_k_cu_5cac673e_243444cuda3std3__45__cpo3endE
	.align		8
        /*0010*/ 	.dword	_ZN40_INTERNAL_d1b1f4a8_4_k_cu_5cac673e_243444cuda3std3__45__cpo6cbeginE
	.align		8
        /*0018*/ 	.dword	_ZN40_INTERNAL_d1b1f4a8_4_k_cu_5cac673e_243444cuda3std3__45__cpo4cendE
	.align		8
        /*0020*/ 	.dword	_ZN40_INTERNAL_d1b1f4a8_4_k_cu_5cac673e_243444cuda3std3__442_GLOBAL__N__d1b1f4a8_4_k_cu_5cac673e_243446ignoreE
	.align		8
        /*0028*/ 	.dword	_ZN40_INTERNAL_d1b1f4a8_4_k_cu_5cac673e_243444cuda3std3__419piecewise_constructE
	.align		8
        /*0030*/ 	.dword	_ZN40_INTERNAL_d1b1f4a8_4_k_cu_5cac673e_243444cuda3std3__48in_placeE
	.align		8
        /*0038*/ 	.dword	_ZN40_INTERNAL_d1b1f4a8_4_k_cu_5cac673e_243444cuda3std6ranges3__45__cpo4swapE
	.align		8
        /*0040*/ 	.dword	_ZN40_INTERNAL_d1b1f4a8_4_k_cu_5cac673e_243444cuda3std6ranges3__45__cpo9iter_moveE
	.align		8
        /*0048*/ 	.dword	_ZN40_INTERNAL_d1b1f4a8_4_k_cu_5cac673e_243444cute7productE
	.align		8
        /*0050*/ 	.dword	_ZN40_INTERNAL_d1b1f4a8_4_k_cu_5cac673e_243444cute1_E


//--------------------- .text._ZN7cutlass13device_kernelINS_4gemm6kernel13GemmUniversalIN4cute5tupleIJiiiiEEENS1_10collective13CollectiveMmaINS1_37MainloopSm90TmaGmmaWarpSpecializedFP8ILi2ENS5_IJNS4_1CILi1EEESB_SB_EEENS1_35KernelTmaWarpSpecializedCooperativeEEENS5_IJNSA_ILi128EEESF_NSA_ILi64EEEEEENS_12float_e4m3_tENS5_IJlSB_lEEESI_SJ_NS4_8TiledMMAINS4_8MMA_AtomIJNS4_4SM904GMMA31MMA_64x128x32_F32E4M3E4M3_SS_TNILNSN_7ScaleInE1ELSP_1EEEEEENS4_6LayoutINS5_IJNSA_ILi2EEESB_SB_EEENS5_IJSB_NSA_ILi0EEESV_EEEEENS5_IJNS4_10UnderscoreESY_SY_EEEEENS4_13SM90_TMA_LOADENS4_14ComposedLayoutINS4_7SwizzleILi2ELi4ELi3EEENS4_18smem_ptr_flag_bitsILi8EEENSS_INS5_IJNSA_ILi8EEESG_EEENS5_IJSG_SB_EEEEEEEvNS4_8identityES11_S1B_vS1C_EENS_8epilogue10collective6detail29Sm90TmaWarpSpecializedAdapterINS1F_15DefaultEpilogueISI_SJ_SJ_NS1E_6thread17LinearCombinationISI_Li1EffLNS1J_9ScaleType4KindE0ELNS_15FloatRoundStyleE2ESI_EENS1_15EpilogueDefaultEEEEEvvEEEEvNT_6ParamsE --------------------------
	.section	.text._ZN7cutlass13device_kernelINS_4gemm6kernel13GemmUniversalIN4cute5tupleIJiiiiEEENS1_10collective13CollectiveMmaINS1_37MainloopSm90TmaGmmaWarpSpecializedFP8ILi2ENS5_IJNS4_1CILi1EEESB_SB_EEENS1_35KernelTmaWarpSpecializedCooperativeEEENS5_IJNSA_ILi128EEESF_NSA_ILi64EEEEEENS_12float_e4m3_tENS5_IJlSB_lEEESI_SJ_NS4_8TiledMMAINS4_8MMA_AtomIJNS4_4SM904GMMA31MMA_64x128x32_F32E4M3E4M3_SS_TNILNSN_7ScaleInE1ELSP_1EEEEEENS4_6LayoutINS5_IJNSA_ILi2EEESB_SB_EEENS5_IJSB_NSA_ILi0EEESV_EEEEENS5_IJNS4_10UnderscoreESY_SY_EEEEENS4_13SM90_TMA_LOADENS4_14ComposedLayoutINS4_7SwizzleILi2ELi4ELi3EEENS4_18smem_ptr_flag_bitsILi8EEENSS_INS5_IJNSA_ILi8EEESG_EEENS5_IJSG_SB_EEEEEEEvNS4_8identityES11_S1B_vS1C_EENS_8epilogue10collective6detail29Sm90TmaWarpSpecializedAdapterINS1F_15DefaultEpilogueISI_SJ_SJ_NS1E_6thread17LinearCombinationISI_Li1EffLNS1J_9ScaleType4KindE0ELNS_15FloatRoundStyleE2ESI_EENS1_15EpilogueDefaultEEEEEvvEEEEvNT_6ParamsE,"ax",@progbits
	.align	128
.text._ZN7cutlass13device_kernelINS_4gemm6kernel13GemmUniversalIN4cute5tupleIJiiiiEEENS1_10collective13CollectiveMmaINS1_37MainloopSm90TmaGmmaWarpSpecializedFP8ILi2ENS5_IJNS4_1CILi1EEESB_SB_EEENS1_35KernelTmaWarpSpecializedCooperativeEEENS5_IJNSA_ILi128EEESF_NSA_ILi64EEEEEENS_12float_e4m3_tENS5_IJlSB_lEEESI_SJ_NS4_8TiledMMAINS4_8MMA_AtomIJNS4_4SM904GMMA31MMA_64x128x32_F32E4M3E4M3_SS_TNILNSN_7ScaleInE1ELSP_1EEEEEENS4_6LayoutINS5_IJNSA_ILi2EEESB_SB_EEENS5_IJSB_NSA_ILi0EEESV_EEEEENS5_IJNS4_10UnderscoreESY_SY_EEEEENS4_13SM90_TMA_LOADENS4_14ComposedLayoutINS4_7SwizzleILi2ELi4ELi3EEENS4_18smem_ptr_flag_bitsILi8EEENSS_INS5_IJNSA_ILi8EEESG_EEENS5_IJSG_SB_EEEEEEEvNS4_8identityES11_S1B_vS1C_EENS_8epilogue10collective6detail29Sm90TmaWarpSpecializedAdapterINS1F_15DefaultEpilogueISI_SJ_SJ_NS1E_6thread17LinearCombinationISI_Li1EffLNS1J_9ScaleType4KindE0ELNS_15FloatRoundStyleE2ESI_EENS1_15EpilogueDefaultEEEEEvvEEEEvNT_6ParamsE:
        .type           _ZN7cutlass13device_kernelINS_4gemm6kernel13GemmUniversalIN4cute5tupleIJiiiiEEENS1_10collective13CollectiveMmaINS1_37MainloopSm90TmaGmmaWarpSpecializedFP8ILi2ENS5_IJNS4_1CILi1EEESB_SB_EEENS1_35KernelTmaWarpSpecializedCooperativeEEENS5_IJNSA_ILi128EEESF_NSA_ILi64EEEEEENS_12float_e4m3_tENS5_IJlSB_lEEESI_SJ_NS4_8TiledMMAINS4_8MMA_AtomIJNS4_4SM904GMMA31MMA_64x128x32_F32E4M3E4M3_SS_TNILNSN_7ScaleInE1ELSP_1EEEEEENS4_6LayoutINS5_IJNSA_ILi2EEESB_SB_EEENS5_IJSB_NSA_ILi0EEESV_EEEEENS5_IJNS4_10UnderscoreESY_SY_EEEEENS4_13SM90_TMA_LOADENS4_14ComposedLayoutINS4_7SwizzleILi2ELi4ELi3EEENS4_18smem_ptr_flag_bitsILi8EEENSS_INS5_IJNSA_ILi8EEESG_EEENS5_IJSG_SB_EEEEEEEvNS4_8identityES11_S1B_vS1C_EENS_8epilogue10collective6detail29Sm90TmaWarpSpecializedAdapterINS1F_15DefaultEpilogueISI_SJ_SJ_NS1E_6thread17LinearCombinationISI_Li1EffLNS1J_9ScaleType4KindE0ELNS_15FloatRoundStyleE2ESI_EENS1_15EpilogueDefaultEEEEEvvEEEEvNT_6ParamsE,@function
        .size           _ZN7cutlass13device_kernelINS_4gemm6kernel13GemmUniversalIN4cute5tupleIJiiiiEEENS1_10collective13CollectiveMmaINS1_37MainloopSm90TmaGmmaWarpSpecializedFP8ILi2ENS5_IJNS4_1CILi1EEESB_SB_EEENS1_35KernelTmaWarpSpecializedCooperativeEEENS5_IJNSA_ILi128EEESF_NSA_ILi64EEEEEENS_12float_e4m3_tENS5_IJlSB_lEEESI_SJ_NS4_8TiledMMAINS4_8MMA_AtomIJNS4_4SM904GMMA31MMA_64x128x32_F32E4M3E4M3_SS_TNILNSN_7ScaleInE1ELSP_1EEEEEENS4_6LayoutINS5_IJNSA_ILi2EEESB_SB_EEENS5_IJSB_NSA_ILi0EEESV_EEEEENS5_IJNS4_10UnderscoreESY_SY_EEEEENS4_13SM90_TMA_LOADENS4_14ComposedLayoutINS4_7SwizzleILi2ELi4ELi3EEENS4_18smem_ptr_flag_bitsILi8EEENSS_INS5_IJNSA_ILi8EEESG_EEENS5_IJSG_SB_EEEEEEEvNS4_8identityES11_S1B_vS1C_EENS_8epilogue10collective6detail29Sm90TmaWarpSpecializedAdapterINS1F_15DefaultEpilogueISI_SJ_SJ_NS1E_6thread17LinearCombinationISI_Li1EffLNS1J_9ScaleType4KindE0ELNS_15FloatRoundStyleE2ESI_EENS1_15EpilogueDefaultEEEEEvvEEEEvNT_6ParamsE,(.L_x_197 - _ZN7cutlass13device_kernelINS_4gemm6kernel13GemmUniversalIN4cute5tupleIJiiiiEEENS1_10collective13CollectiveMmaINS1_37MainloopSm90TmaGmmaWarpSpecializedFP8ILi2ENS5_IJNS4_1CILi1EEESB_SB_EEENS1_35KernelTmaWarpSpecializedCooperativeEEENS5_IJNSA_ILi128EEESF_NSA_ILi64EEEEEENS_12float_e4m3_tENS5_IJlSB_lEEESI_SJ_NS4_8TiledMMAINS4_8MMA_AtomIJNS4_4SM904GMMA31MMA_64x128x32_F32E4M3E4M3_SS_TNILNSN_7ScaleInE1ELSP_1EEEEEENS4_6LayoutINS5_IJNSA_ILi2EEESB_SB_EEENS5_IJSB_NSA_ILi0EEESV_EEEEENS5_IJNS4_10UnderscoreESY_SY_EEEEENS4_13SM90_TMA_LOADENS4_14ComposedLayoutINS4_7SwizzleILi2ELi4ELi3EEENS4_18smem_ptr_flag_bitsILi8EEENSS_INS5_IJNSA_ILi8EEESG_EEENS5_IJSG_SB_EEEEEEEvNS4_8identityES11_S1B_vS1C_EENS_8epilogue10collective6detail29Sm90TmaWarpSpecializedAdapterINS1F_15DefaultEpilogueISI_SJ_SJ_NS1E_6thread17LinearCombinationISI_Li1EffLNS1J_9ScaleType4KindE0ELNS_15FloatRoundStyleE2ESI_EENS1_15EpilogueDefaultEEEEEvvEEEEvNT_6ParamsE)
        .other          _ZN7cutlass13device_kernelINS_4gemm6kernel13GemmUniversalIN4cute5tupleIJiiiiEEENS1_10collective13CollectiveMmaINS1_37MainloopSm90TmaGmmaWarpSpecializedFP8ILi2ENS5_IJNS4_1CILi1EEESB_SB_EEENS1_35KernelTmaWarpSpecializedCooperativeEEENS5_IJNSA_ILi128EEESF_NSA_ILi64EEEEEENS_12float_e4m3_tENS5_IJlSB_lEEESI_SJ_NS4_8TiledMMAINS4_8MMA_AtomIJNS4_4SM904GMMA31MMA_64x128x32_F32E4M3E4M3_SS_TNILNSN_7ScaleInE1ELSP_1EEEEEENS4_6LayoutINS5_IJNSA_ILi2EEESB_SB_EEENS5_IJSB_NSA_ILi0EEESV_EEEEENS5_IJNS4_10UnderscoreESY_SY_EEEEENS4_13SM90_TMA_LOADENS4_14ComposedLayoutINS4_7SwizzleILi2ELi4ELi3EEENS4_18smem_ptr_flag_bitsILi8EEENSS_INS5_IJNSA_ILi8EEESG_EEENS5_IJSG_SB_EEEEEEEvNS4_8identityES11_S1B_vS1C_EENS_8epilogue10collective6detail29Sm90TmaWarpSpecializedAdapterINS1F_15DefaultEpilogueISI_SJ_SJ_NS1E_6thread17LinearCombinationISI_Li1EffLNS1J_9ScaleType4KindE0ELNS_15FloatRoundStyleE2ESI_EENS1_15EpilogueDefaultEEEEEvvEEEEvNT_6ParamsE,@"STO_CUDA_ENTRY STV_DEFAULT"
_ZN7cutlass13device_kernelINS_4gemm6kernel13GemmUniversalIN4cute5tupleIJiiiiEEENS1_10collective13CollectiveMmaINS1_37MainloopSm90TmaGmmaWarpSpecializedFP8ILi2ENS5_IJNS4_1CILi1EEESB_SB_EEENS1_35KernelTmaWarpSpecializedCooperativeEEENS5_IJNSA_ILi128EEESF_NSA_ILi64EEEEEENS_12float_e4m3_tENS5_IJlSB_lEEESI_SJ_NS4_8TiledMMAINS4_8MMA_AtomIJNS4_4SM904GMMA31MMA_64x128x32_F32E4M3E4M3_SS_TNILNSN_7ScaleInE1ELSP_1EEEEEENS4_6LayoutINS5_IJNSA_ILi2EEESB_SB_EEENS5_IJSB_NSA_ILi0EEESV_EEEEENS5_IJNS4_10UnderscoreESY_SY_EEEEENS4_13SM90_TMA_LOADENS4_14ComposedLayoutINS4_7SwizzleILi2ELi4ELi3EEENS4_18smem_ptr_flag_bitsILi8EEENSS_INS5_IJNSA_ILi8EEESG_EEENS5_IJSG_SB_EEEEEEEvNS4_8identityES11_S1B_vS1C_EENS_8epilogue10collective6detail29Sm90TmaWarpSpecializedAdapterINS1F_15DefaultEpilogueISI_SJ_SJ_NS1E_6thread17LinearCombinationISI_Li1EffLNS1J_9ScaleType4KindE0ELNS_15FloatRoundStyleE2ESI_EENS1_15EpilogueDefaultEEEEEvvEEEEvNT_6ParamsE:
[----:B------:R-:W-:Y:S01]  /*0000*/  LDC R1, c[0x0][0x28] ;  /* 0x00000a00ff017b82 */ /* 0x000fe20000000800 */
[----:B------:R-:W0:Y:S01]  /*0010*/  S2R R0, SR_TID.X ;  /* 0x0000000000007919 */ /* 0x000e220000002100 */
[----:B------:R-:W-:Y:S01]  /*0020*/  ELECT P0, URZ, PT ;  /* 0x00000000003f782f */ /* 0x000fe20003800000 */
[----:B------:R-:W-:Y:S01]  /*0030*/  BSSY B0, `(.L_x_0) ;  /* 0x000000f000007945 */ /* 0x000fe20003800000 */
[--C-:B0-----:R-:W-:Y:S02]  /*0040*/  SHF.R.U32.HI R2, RZ, 0x5, R0.reuse ;  /* 0x00000005ff027819 */ /* 0x101fe40000011600 */
[----:B------:R-:W-:-:S03]  /*0050*/  SHF.R.U32.HI R3, RZ, 0x7, R0 ;  /* 0x00000007ff037819 */ /* 0x000fc60000011600 */
[----:B------:R-:W0:Y:S04]  /*0060*/  SHFL.IDX PT, R5, R2, RZ, 0x1f ;  /* 0x00001fff02057589 */ /* 0x000e2800000e0000 */
[----:B------:R1:W2:Y:S01]  /*0070*/  SHFL.IDX PT, R6, R3, RZ, 0x1f ;  /* 0x00001fff03067589 */ /* 0x0002a200000e0000 */
[----:B0-----:R-:W-:-:S13]  /*0080*/  ISETP.NE.OR P0, PT, R5, RZ, !P0 ;  /* 0x000000ff0500720c */ /* 0x001fda0004705670 */
[----:B-12---:R-:W-:Y:S05]  /*0090*/  @P0 BRA `(.L_x_1) ;  /* 0x0000000000200947 */ /* 0x006fea0003800000 */
[----:B------:R-:W-:Y:S02]  /*00a0*/  ULDC.64 UR4, c[0x0][0x198] ;  /* 0x0000660000047ab9 */ /* 0x000fe40000000a00 */
[----:B------:R-:W-:Y:S02]  /*00b0*/  UIADD3 UR6, UP0, UR4, 0xf0, URZ ;  /* 0x000000f004067890 */ /* 0x000fe4000ff1e03f */
[----:B------:R-:W-:Y:S02]  /*00c0*/  UIADD3 UR4, UP1, UR4, 0x1f0, URZ ;  /* 0x000001f004047890 */ /* 0x000fe4000ff3e03f */
[----:B------:R-:W-:Y:S02]  /*00d0*/  UIADD3.X UR7, URZ, UR5, URZ, UP0, !UPT ;  /* 0x000000053f077290 */ /* 0x000fe400087fe43f */
[----:B------:R-:W-:-:S07]  /*00e0*/  UIADD3.X UR5, URZ, UR5, URZ, UP1, !UPT ;  /* 0x000000053f057290 */ /* 0x000fce0008ffe43f */
[----:B------:R0:W-:Y:S02]  /*00f0*/  UTMACCTL.PF [UR6] ;  /* 0x00000000060079b9 */ /* 0x0001e40008040000 */
[----:B------:R0:W-:Y:S02]  /*0100*/  UTMACCTL.PF [UR4] ;  /* 0x00000000040079b9 */ /* 0x0001e40008040000 */
[----:B0-----:R-:W-:Y:S01]  /*0110*/  NOP ;  /* 0x0000000000007918 */ /* 0x001fe20000000000 */
.L_x_1:
[----:B------:R-:W-:Y:S05]  /*0120*/  BSYNC B0 ;  /* 0x0000000000007941 */ /* 0x000fea0003800000 */
.L_x_0:
[----:B------:R-:W0:Y:S02]  /*0130*/  SHFL.IDX PT, R3, R2, RZ, 0x1f ;  /* 0x00001fff02037589 */ /* 0x000e2400000e0000 */
[----:B0-----:R-:W-:-:S13]  /*0140*/  ISETP.NE.AND P0, PT, R3, RZ, PT ;  /* 0x000000ff0300720c */ /* 0x001fda0003f05270 */
[----:B------:R-:W-:Y:S05]  /*0150*/  @P0 BRA `(.L_x_2) ;  /* 0x0000000000480947 */ /* 0x000fea0003800000 */
[----:B------:R-:W0:Y:S01]  /*0160*/  S2UR UR8, SR_CgaCtaId ;  /* 0x00000000000879c3 */ /* 0x000e220000008800 */
[----:B------:R-:W-:Y:S01]  /*0170*/  UMOV UR4, 0x400 ;  /* 0x0000040000047882 */ /* 0x000fe20000000000 */
[----:B------:R-:W-:Y:S01]  /*0180*/  UMOV UR5, 0x1 ;  /* 0x0000000100057882 */ /* 0x000fe20000000000 */
[----:B------:R-:W-:Y:S01]  /*0190*/  UMOV UR6, 0x100 ;  /* 0x0000010000067882 */ /* 0x000fe20000000000 */
[----:B------:R-:W-:Y:S01]  /*01a0*/  ELECT P0, URZ, PT ;  /* 0x00000000003f782f */ /* 0x000fe20003800000 */
[----:B------:R-:W-:-:S04]  /*01b0*/  UIADD3 UR6, -UR6, 0x100000, URZ ;  /* 0x0010000006067890 */ /* 0x000fc8000fffe13f */
[----:B------:R-:W-:Y:S02]  /*01c0*/  USHF.L.U32 UR7, UR6, 0xb, URZ ;  /* 0x0000000b06077899 */ /* 0x000fe4000800063f */
[----:B------:R-:W-:Y:S02]  /*01d0*/  USHF.L.U32 UR6, UR6, 0x1, URZ ;  /* 0x0000000106067899 */ /* 0x000fe4000800063f */
[----:B0-----:R-:W-:Y:S02]  /*01e0*/  ULEA UR8, UR8, UR4, 0x18 ;  /* 0x0000000408087291 */ /* 0x001fe4000f8ec03f */
[----:B------:R-:W-:-:S04]  /*01f0*/  UIADD3 UR4, -UR5, 0x100000, URZ ;  /* 0x0010000005047890 */ /* 0x000fc8000fffe13f */
[----:B------:R-:W-:Y:S02]  /*0200*/  USHF.L.U32 UR5, UR4, 0xb, URZ ;  /* 0x0000000b04057899 */ /* 0x000fe4000800063f */
[----:B------:R-:W-:Y:S01]  /*0210*/  USHF.L.U32 UR4, UR4, 0x1, URZ ;  /* 0x0000000104047899 */ /* 0x000fe2000800063f */
[----:B------:R-:W0:Y:S11]  /*0220*/  FENCE.VIEW.ASYNC.S ;  /* 0x00000000000073c6 */ /* 0x000e360000000000 */
[----:B0-----:R0:W1:Y:S01]  /*0230*/  SYNCS.EXCH.64 URZ, [UR8], UR4 ;  /* 0x00000004083f75b2 */ /* 0x0010620008000100 */
[----:B------:R0:W2:Y:S01]  /*0240*/  SYNCS.EXCH.64 URZ, [UR8+0x10], UR6 ;  /* 0x00001006083f75b2 */ /* 0x0000a20008000100 */
[----:B------:R0:W3:Y:S01]  /*0250*/  SYNCS.EXCH.64 URZ, [UR8+0x8], UR4 ;  /* 0x00000804083f75b2 */ /* 0x0000e20008000100 */
[----:B------:R0:W4:Y:S01]  /*0260*/  SYNCS.EXCH.64 URZ, [UR8+0x18], UR6 ;  /* 0x00001806083f75b2 */ /* 0x0001220008000100 */
[----:B------:R-:W-:Y:S01]  /*0270*/  NOP ;  /* 0x0000000000007918 */ /* 0x000fe20000000000 */
.L_x_2:
[----:B------:R-:W5:Y:S01]  /*0280*/  SHFL.IDX PT, R2, R2, RZ, 0x1f ;  /* 0x00001fff02027589 */ /* 0x000f6200000e0000 */
[----:B------:R-:W1:Y:S01]  /*0290*/  LDC R3, c[0x0][0x65c] ;  /* 0x00019700ff037b82 */ /* 0x000e620000000800 */
[----:B------:R-:W-:Y:S02]  /*02a0*/  ELECT P0, URZ, PT ;  /* 0x00000000003f782f */ /* 0x000fe40003800000 */
[----:B------:R-:W-:Y:S01]  /*02b0*/  SHF.R.S32.HI R4, RZ, 0x1f, R5 ;  /* 0x0000001fff047819 */ /* 0x000fe20000011405 */
[----:B------:R-:W2:Y:S01]  /*02c0*/  S2R R10, SR_CTAID.Y ;  /* 0x00000000000a7919 */ /* 0x000ea20000002600 */
[----:B0-----:R-:W-:Y:S01]  /*02d0*/  UMOV UR4, 0x20 ;  /* 0x0000002000047882 */ /* 0x001fe20000000000 */
[C---:B------:R-:W-:Y:S01]  /*02e0*/  ISETP.NE.AND P3, PT, R6.reuse, RZ, PT ;  /* 0x000000ff0600720c */ /* 0x040fe20003f65270 */
[----:B------:R-:W-:Y:S01]  /*02f0*/  VIADD R11, R6, 0xffffffff ;  /* 0xffffffff060b7836 */ /* 0x000fe20000000000 */
[----:B------:R-:W0:Y:S01]  /*0300*/  S2R R8, SR_CTAID.X ;  /* 0x0000000000087919 */ /* 0x000e220000002500 */
[----:B------:R-:W-:Y:S01]  /*0310*/  LEA.HI R4, R4, R5, RZ, 0x2 ;  /* 0x0000000504047211 */ /* 0x000fe200078f10ff */
[----:B------:R-:W-:Y:S01]  /*0320*/  NOP ;  /* 0x0000000000007918 */ /* 0x000fe20000000000 */
[----:B------:R-:W-:Y:S01]  /*0330*/  NOP ;  /* 0x0000000000007918 */ /* 0x000fe20000000000 */
[----:B------:R-:W-:-:S02]  /*0340*/  ISETP.GE.U32.AND P1, PT, R11, 0x2, PT ;  /* 0x000000020b00780c */ /* 0x000fc40003f26070 */
[----:B------:R-:W-:-:S05]  /*0350*/  LOP3.LUT R4, R4, 0xfffffffc, RZ, 0xc0, !PT ;  /* 0xfffffffc04047812 */ /* 0x000fca00078ec0ff */
[----:B------:R-:W-:Y:S01]  /*0360*/  IMAD.IADD R5, R5, 0x1, -R4 ;  /* 0x0000000105057824 */ /* 0x000fe200078e0a04 */
[----:B-----5:R-:W-:Y:S02]  /*0370*/  ISETP.NE.OR P0, PT, R2, RZ, !P0 ;  /* 0x000000ff0200720c */ /* 0x020fe40004705670 */
[----:B-1----:R-:W-:-:S11]  /*0380*/  ISETP.NE.AND P2, PT, R3, 0x1, PT ;  /* 0x000000010300780c */ /* 0x002fd60003f45270 */
[----:B------:R-:W-:Y:S01]  /*0390*/  VOTEU.ALL UP0, P0 ;  /* 0x00000000003f7886 */ /* 0x000fe20000000000 */
[----:B------:R-:W-:Y:S01]  /*03a0*/  VOTEU.ALL UP1, P0 ;  /* 0x00000000003f7886 */ /* 0x000fe20000020000 */
[----:B------:R-:W0:Y:S01]  /*03b0*/  @P2 LDC R9, c[0x0][0x10] ;  /* 0x00000400ff092b82 */ /* 0x000e220000000800 */
[----:B--2---:R-:W-:Y:S02]  /*03c0*/  @P2 IMAD.MOV.U32 R2, RZ, RZ, R10 ;  /* 0x000000ffff022224 */ /* 0x004fe400078e000a */
[----:B------:R-:W-:Y:S01]  /*03d0*/  @!UP0 UMOV UR6, 0x400 ;  /* 0x0000040000068882 */ /* 0x000fe20000000000 */
[----:B------:R-:W-:-:S04]  /*03e0*/  @!UP0 UIADD3 UR4, -UR4, 0x100000, URZ ;  /* 0x0010000004048890 */ /* 0x000fc8000fffe13f */
[----:B------:R-:W-:Y:S02]  /*03f0*/  @!UP0 USHF.L.U32 UR5, UR4, 0xb, URZ ;  /* 0x0000000b04058899 */ /* 0x000fe4000800063f */
[----:B------:R-:W-:Y:S01]  /*0400*/  @!UP0 USHF.L.U32 UR4, UR4, 0x1, URZ ;  /* 0x0000000104048899 */ /* 0x000fe2000800063f */
[----:B------:R-:W-:Y:S02]  /*0410*/  @P2 IMAD.MOV.U32 R3, RZ, RZ, RZ ;  /* 0x000000ffff032224 */ /* 0x000fe400078e00ff */
[----:B------:R-:W-:Y:S01]  /*0420*/  @P2 IMAD.MOV.U32 R13, RZ, RZ, RZ ;  /* 0x000000ffff0d2224 */ /* 0x000fe200078e00ff */
[----:B------:R-:W1:Y:S08]  /*0430*/  @!UP0 S2UR UR7, SR_CgaCtaId ;  /* 0x00000000000789c3 */ /* 0x000e700000008800 */
[----:B------:R-:W2:Y:S01]  /*0440*/  @!P2 LDC R7, c[0x0][0xc] ;  /* 0x00000300ff07ab82 */ /* 0x000ea20000000800 */
[----:B0-----:R-:W-:-:S04]  /*0450*/  @P2 IMAD.WIDE.U32 R2, R8, R9, R2 ;  /* 0x0000000908022225 */ /* 0x001fc800078e0002 */
[----:B------:R-:W-:Y:S02]  /*0460*/  IMAD.MOV.U32 R9, RZ, RZ, RZ ;  /* 0x000000ffff097224 */ /* 0x000fe400078e00ff */
[----:B------:R-:W-:Y:S01]  /*0470*/  @P2 IMAD.IADD R3, R3, 0x1, R13 ;  /* 0x0000000103032824 */ /* 0x000fe200078e020d */
[----:B-1----:R-:W-:Y:S01]  /*0480*/  @!UP0 ULEA UR6, UR7, UR6, 0x18 ;  /* 0x0000000607068291 */ /* 0x002fe2000f8ec03f */
[----:B------:R-:W-:Y:S01]  /*0490*/  VOTEU.ALL UP0, P0 ;  /* 0x00000000003f7886 */ /* 0x000fe20000000000 */
[----:B------:R-:W-:-:S04]  /*04a0*/  ISETP.NE.AND P0, PT, R5, 0x3, PT ;  /* 0x000000030500780c */ /* 0x000fc80003f05270 */
[----:B------:R-:W-:-:S04]  /*04b0*/  ISETP.EQ.OR P0, PT, R5, RZ, !P0 ;  /* 0x000000ff0500720c */ /* 0x000fc80004702670 */
[----:B------:R-:W-:Y:S01]  /*04c0*/  ISETP.EQ.AND P0, PT, R6, RZ, P0 ;  /* 0x000000ff0600720c */ /* 0x000fe20000702270 */
[----:B------:R-:W0:Y:S02]  /*04d0*/  FENCE.VIEW.ASYNC.S ;  /* 0x00000000000073c6 */ /* 0x000e240000000000 */
[----:B0-----:R0:W3:Y:S01]  /*04e0*/  @!UP0 SYNCS.EXCH.64 URZ, [UR6+0x30], UR4 ;  /* 0x00003004063f85b2 */ /* 0x0010e20008000100 */
[----:B--2---:R-:W-:Y:S01]  /*04f0*/  @!P2 IMAD.WIDE.U32 R6, R7, R10, R8 ;  /* 0x0000000a0706a225 */ /* 0x004fe200078e0008 */
[----:B------:R-:W-:-:S03]  /*0500*/  SEL R4, RZ, 0x1, !P0 ;  /* 0x00000001ff047807 */ /* 0x000fc60004000000 */
[----:B------:R-:W-:Y:S02]  /*0510*/  @!P2 IMAD.MOV.U32 R2, RZ, RZ, R6 ;  /* 0x000000ffff02a224 */ /* 0x000fe400078e0006 */
[----:B------:R-:W-:Y:S01]  /*0520*/  @!P2 IMAD.MOV.U32 R3, RZ, RZ, R7 ;  /* 0x000000ffff03a224 */ /* 0x000fe200078e0007 */
[----:B------:R-:W-:Y:S01]  /*0530*/  SEL R4, R4, 0x2, P1 ;  /* 0x0000000204047807 */ /* 0x000fe20000800000 */
[----:B------:R0:W3:Y:S01]  /*0540*/  @!UP1 SYNCS.EXCH.64 URZ, [UR6+0x38], UR4 ;  /* 0x00003804063f95b2 */ /* 0x0000e20008000100 */
[----:B------:R-:W-:Y:S01]  /*0550*/  NOP ;  /* 0x0000000000007918 */ /* 0x000fe20000000000 */
[----:B---34-:R-:W-:Y:S06]  /*0560*/  BAR.SYNC.DEFER_BLOCKING 0x0 ;  /* 0x0000000000007b1d */ /* 0x018fec0000010000 */
[----:B------:R-:W-:Y:S05]  /*0570*/  @!P3 BRA `(.L_x_3) ;  /* 0x000000740058b947 */ /* 0x000fea0003800000 */
[----:B------:R-:W-:-:S13]  /*0580*/  ISETP.GT.U32.AND P0, PT, R11, 0x1, PT ;  /* 0x000000010b00780c */ /* 0x000fda0003f04070 */
[----:B0-----:R-:W-:Y:S05]  /*0590*/  @P0 EXIT ;  /* 0x000000000000094d */ /* 0x001fea0003800000 */
[----:B------:R-:W-:Y:S01]  /*05a0*/  ULDC.64 UR4, c[0x0][0x650] ;  /* 0x0001940000047ab9 */ /* 0x000fe20000000a00 */
[----:B------:R-:W-:Y:S01]  /*05b0*/  PRMT R12, RZ, 0x7610, R12 ;  /* 0x00007610ff0c7816 */ /* 0x000fe2000000000c */
[----:B------:R-:W-:Y:S01]  /*05c0*/  IMAD.MOV.U32 R7, RZ, RZ, -0x1 ;  /* 0xffffffffff077424 */ /* 0x000fe200078e00ff */
[----:B------:R-:W-:Y:S01]  /*05d0*/  ISETP.GE.U32.AND P0, PT, R2, UR4, PT ;  /* 0x0000000402007c0c */ /* 0x000fe2000bf06070 */
[----:B------:R-:W-:Y:S02]  /*05e0*/  IMAD.MOV.U32 R6, RZ, RZ, -0x1 ;  /* 0xffffffffff067424 */ /* 0x000fe400078e00ff */
[----:B------:R-:W-:Y:S01]  /*05f0*/  IMAD.MOV.U32 R5, RZ, RZ, -0x1 ;  /* 0xffffffffff057424 */ /* 0x000fe200078e00ff */
[----:B------:R-:W-:-:S13]  /*0600*/  ISETP.GE.U32.AND.EX P0, PT, R3, UR5, PT, P0 ;  /* 0x0000000503007c0c */ /* 0x000fda000bf06100 */
[----:B------:R-:W-:Y:S05]  /*0610*/  @P0 BRA `(.L_x_4) ;  /* 0x00000004005c0947 */ /* 0x000fea0003800000 */
[----:B------:R-:W0:Y:S01]  /*0620*/  LDC.64 R16, c[0x0][0x628] ;  /* 0x00018a00ff107b82 */ /* 0x000e220000000a00 */
[----:B------:R-:W-:Y:S02]  /*0630*/  IMAD.MOV.U32 R6, RZ, RZ, R2 ;  /* 0x000000ffff067224 */ /* 0x000fe400078e0002 */
[----:B------:R-:W-:-:S05]  /*0640*/  IMAD.MOV.U32 R7, RZ, RZ, R3 ;  /* 0x000000ffff077224 */ /* 0x000fca00078e0003 */
[----:B------:R-:W1:Y:S08]  /*0650*/  LDC R18, c[0x0][0x630] ;  /* 0x00018c00ff127b82 */ /* 0x000e700000000800 */
[----:B------:R-:W2:Y:S01]  /*0660*/  LDC.64 R20, c[0x0][0x620] ;  /* 0x00018800ff147b82 */ /* 0x000ea20000000a00 */
[----:B0-----:R-:W-:-:S04]  /*0670*/  ISETP.NE.U32.AND P0, PT, R16, RZ, PT ;  /* 0x000000ff1000720c */ /* 0x001fc80003f05070 */
[----:B------:R-:W-:-:S13]  /*0680*/  ISETP.NE.AND.EX P0, PT, R17, RZ, PT, P0 ;  /* 0x000000ff1100720c */ /* 0x000fda0003f05300 */
[----:B-12---:R-:W-:Y:S05]  /*0690*/  @!P0 BRA `(.L_x_5) ;  /* 0x0000000000288947 */ /* 0x006fea0003800000 */
[----:B------:R-:W0:Y:S02]  /*06a0*/  LDC R5, c[0x0][0x634] ;  /* 0x00018d00ff057b82 */ /* 0x000e240000000800 */
[----:B0-----:R-:W-:-:S05]  /*06b0*/  IADD3 R5, P0, R2, R5, RZ ;  /* 0x0000000502057210 */ /* 0x001fca0007f1e0ff */
[----:B------:R-:W-:-:S04]  /*06c0*/  IMAD.X R11, RZ, RZ, R3, P0 ;  /* 0x000000ffff0b7224 */ /* 0x000fc800000e0603 */
[----:B------:R-:W-:-:S04]  /*06d0*/  IMAD.WIDE.U32 R6, R11, R16, RZ ;  /* 0x000000100b067225 */ /* 0x000fc800078e00ff */
[----:B------:R-:W-:-:S04]  /*06e0*/  IMAD.WIDE.U32 R12, P0, R5, R17, R6 ;  /* 0x00000011050c7225 */ /* 0x000fc80007800006 */
[----:B------:R-:W-:-:S04]  /*06f0*/  IMAD.WIDE.U32 R6, R5, R16, RZ ;  /* 0x0000001005067225 */ /* 0x000fc800078e00ff */
[----:B------:R-:W-:Y:S01]  /*0700*/  IMAD.X R15, RZ, RZ, RZ, P0 ;  /* 0x000000ffff0f7224 */ /* 0x000fe200000e06ff */
[----:B------:R-:W-:Y:S01]  /*0710*/  IADD3 RZ, P0, R7, R12, RZ ;  /* 0x0000000c07ff7210 */ /* 0x000fe20007f1e0ff */
[----:B------:R-:W-:-:S04]  /*0720*/  IMAD.MOV.U32 R14, RZ, RZ, R13 ;  /* 0x000000ffff0e7224 */ /* 0x000fc800078e000d */
[----:B------:R-:W-:-:S08]  /*0730*/  IMAD.WIDE.U32.X R6, R11, R17, R14, P0 ;  /* 0x000000110b067225 */ /* 0x000fd000000e040e */
.L_x_5:
[--C-:B------:R-:W-:Y:S01]  /*0740*/  SHF.R.U64 R26, R6, R18, R7.reuse ;  /* 0x00000012061a7219 */ /* 0x100fe20000001207 */
[----:B------:R-:W0:Y:S01]  /*0750*/  LDC.64 R22, c[0x0][0x640] ;  /* 0x00019000ff167b82 */ /* 0x000e220000000a00 */
[----:B------:R-:W-:Y:S01]  /*0760*/  I2FP.F32.U32 R5, R8 ;  /* 0x0000000800057245 */ /* 0x000fe20000201000 */
[----:B------:R-:W-:Y:S01]  /*0770*/  ULDC UR4, c[0x0][0x150] ;  /* 0x0000540000047ab9 */ /* 0x000fe20000000800 */
[----:B------:R-:W-:Y:S02]  /*0780*/  SHF.R.U32.HI R6, RZ, R18, R7 ;  /* 0x00000012ff067219 */ /* 0x000fe40000011607 */
[----:B------:R-:W-:Y:S01]  /*0790*/  IADD3 R11, P0, RZ, -R26, RZ ;  /* 0x8000001aff0b7210 */ /* 0x000fe20007f1e0ff */
[----:B------:R-:W-:Y:S01]  /*07a0*/  FMUL R5, R5, UR4 ;  /* 0x0000000405057c20 */ /* 0x000fe20008400000 */
[----:B------:R-:W-:Y:S01]  /*07b0*/  ULDC UR4, c[0x0][0x154] ;  /* 0x0000550000047ab9 */ /* 0x000fe20000000800 */
[----:B------:R-:W1:Y:S02]  /*07c0*/  LDC R14, c[0x0][0x618] ;  /* 0x00018600ff0e7b82 */ /* 0x000e640000000800 */
[----:B------:R-:W-:-:S02]  /*07d0*/  IMAD.X R13, RZ, RZ, ~R6, P0 ;  /* 0x000000ffff0d7224 */ /* 0x000fc400000e0e06 */
[----:B------:R-:W2:Y:S01]  /*07e0*/  F2I.U32.TRUNC.NTZ R5, R5 ;  /* 0x0000000500057305 */ /* 0x000ea2000020f000 */
[----:B------:R-:W-:-:S03]  /*07f0*/  IMAD.WIDE.U32 R6, R11, R20, R2 ;  /* 0x000000140b067225 */ /* 0x000fc600078e0002 */
[----:B------:R-:W3:Y:S01]  /*0800*/  LDC R9, c[0x0][0x144] ;  /* 0x00005100ff097b82 */ /* 0x000ee20000000800 */
[----:B------:R-:W-:-:S04]  /*0810*/  IMAD R12, R13, R20, RZ ;  /* 0x000000140d0c7224 */ /* 0x000fc800078e02ff */
[----:B------:R-:W-:Y:S02]  /*0820*/  IMAD R11, R11, R21, R12 ;  /* 0x000000150b0b7224 */ /* 0x000fe400078e020c */
[----:B------:R-:W-:Y:S01]  /*0830*/  IMAD.MOV.U32 R12, RZ, RZ, 0x1 ;  /* 0x00000001ff0c7424 */ /* 0x000fe200078e00ff */
[----:B------:R-:W4:Y:S01]  /*0840*/  LDC R18, c[0x0][0x608] ;  /* 0x00018200ff127b82 */ /* 0x000f220000000800 */
[----:B------:R-:W-:Y:S01]  /*0850*/  IMAD.IADD R11, R7, 0x1, R11 ;  /* 0x00000001070b7824 */ /* 0x000fe200078e020b */
[----:B0-----:R-:W-:Y:S01]  /*0860*/  ISETP.NE.U32.AND P0, PT, R22, RZ, PT ;  /* 0x000000ff1600720c */ /* 0x001fe20003f05070 */
[----:B--2---:R-:W-:-:S03]  /*0870*/  IMAD.MOV R7, RZ, RZ, -R5 ;  /* 0x000000ffff077224 */ /* 0x004fc600078e0a05 */
[----:B------:R-:W-:Y:S02]  /*0880*/  ISETP.NE.AND.EX P0, PT, R23, RZ, PT, P0 ;  /* 0x000000ff1700720c */ /* 0x000fe40003f05300 */
[----:B------:R-:W0:Y:S01]  /*0890*/  LDC R13, c[0x0][0x658] ;  /* 0x00019600ff0d7b82 */ /* 0x000e220000000800 */
[--C-:B-1----:R-:W-:Y:S02]  /*08a0*/  SHF.R.U64 R16, R6, R14, R11.reuse ;  /* 0x0000000e06107219 */ /* 0x102fe4000000120b */
[----:B------:R-:W-:Y:S02]  /*08b0*/  I2FP.F32.U32 R6, R10 ;  /* 0x0000000a00067245 */ /* 0x000fe40000201000 */
[----:B------:R-:W-:-:S03]  /*08c0*/  SHF.R.U32.HI R11, RZ, R14, R11 ;  /* 0x0000000eff0b7219 */ /* 0x000fc6000001160b */
[----:B------:R-:W1:Y:S01]  /*08d0*/  LDC R17, c[0x0][0x148] ;  /* 0x00005200ff117b82 */ /* 0x000e620000000800 */
[----:B---3--:R-:W-:Y:S02]  /*08e0*/  IMAD R5, R9, R7, R8 ;  /* 0x0000000709057224 */ /* 0x008fe400078e0208 */
[----:B------:R-:W-:Y:S01]  /*08f0*/  FMUL R7, R6, UR4 ;  /* 0x0000000406077c20 */ /* 0x000fe20008400000 */
[----:B------:R-:W-:-:S03]  /*0900*/  IMAD.MOV.U32 R6, RZ, RZ, -0x1 ;  /* 0xffffffffff067424 */ /* 0x000fc600078e00ff */
[----:B------:R2:W3:Y:S01]  /*0910*/  F2I.U32.TRUNC.NTZ R15, R7 ;  /* 0x00000007000f7305 */ /* 0x0004e2000020f000 */
[----:B------:R-:W1:Y:S01]  /*0920*/  LDC R21, c[0x0][0x600] ;  /* 0x00018000ff157b82 */ /* 0x000e620000000800 */
[-CC-:B----4-:R-:W-:Y:S02]  /*0930*/  SHF.R.U64 R27, R16, R18.reuse, R11.reuse ;  /* 0x00000012101b7219 */ /* 0x190fe4000000120b */
[----:B------:R-:W-:-:S05]  /*0940*/  SHF.R.U32.HI R8, RZ, R18, R11 ;  /* 0x00000012ff087219 */ /* 0x000fca000001160b */
[----:B------:R-:W4:Y:S01]  /*0950*/  LDC R20, c[0x0][0x648] ;  /* 0x00019200ff147b82 */ /* 0x000f220000000800 */
[-CC-:B0-----:R-:W-:Y:S02]  /*0960*/  SHF.R.U64 R18, R27, R13.reuse, R8.reuse ;  /* 0x0000000d1b127219 */ /* 0x181fe40000001208 */
[-C--:B------:R-:W-:Y:S02]  /*0970*/  SHF.L.U32 R6, R6, R13.reuse, RZ ;  /* 0x0000000d06067219 */ /* 0x080fe400000006ff */
[-C--:B------:R-:W-:Y:S02]  /*0980*/  SHF.R.U32.HI R8, RZ, R13.reuse, R8 ;  /* 0x0000000dff087219 */ /* 0x080fe40000011608 */
[----:B------:R-:W-:Y:S01]  /*0990*/  LOP3.LUT R14, RZ, R6, RZ, 0x33, !PT ;  /* 0x00000006ff0e7212 */ /* 0x000fe200078e33ff */
[----:B------:R-:W0:Y:S01]  /*09a0*/  LDC R25, c[0x0][0x638] ;  /* 0x00018e00ff197b82 */ /* 0x000e220000000800 */
[----:B------:R-:W-:Y:S01]  /*09b0*/  SHF.L.U32 R11, R12, R13, RZ ;  /* 0x0000000d0c0b7219 */ /* 0x000fe200000006ff */
[----:B------:R-:W-:-:S02]  /*09c0*/  IMAD.MOV.U32 R6, RZ, RZ, R18 ;  /* 0x000000ffff067224 */ /* 0x000fc400078e0012 */
[----:B--2---:R-:W-:-:S04]  /*09d0*/  IMAD.MOV.U32 R7, RZ, RZ, R8 ;  /* 0x000000ffff077224 */ /* 0x004fc800078e0008 */
[----:B------:R-:W2:Y:S01]  /*09e0*/  LDC R24, c[0x0][0x610] ;  /* 0x00018400ff187b82 */ /* 0x000ea20000000800 */
[----:B---3--:R-:W-:Y:S05]  /*09f0*/  @!P0 BRA `(.L_x_6) ;  /* 0x0000000000288947 */ /* 0x008fea0003800000 */
[----:B------:R-:W3:Y:S02]  /*0a00*/  LDC R13, c[0x0][0x64c] ;  /* 0x00019300ff0d7b82 */ /* 0x000ee40000000800 */
[----:B---3--:R-:W-:-:S05]  /*0a10*/  IADD3 R13, P0, R18, R13, RZ ;  /* 0x0000000d120d7210 */ /* 0x008fca0007f1e0ff */
        /* <DEDUP_REMOVED lines=8> */
.L_x_6:
[----:B----4-:R-:W-:Y:S01]  /*0aa0*/  SHF.R.U64 R6, R6, R20, R7 ;  /* 0x0000001406067219 */ /* 0x010fe20000001207 */
[----:B-1----:R-:W-:Y:S01]  /*0ab0*/  VIADD R7, R21, 0xffffffff ;  /* 0xffffffff15077836 */ /* 0x002fe20000000000 */
[----:B------:R-:W-:Y:S01]  /*0ac0*/  LOP3.LUT R14, R27, R14, RZ, 0xc0, !PT ;  /* 0x0000000e1b0e7212 */ /* 0x000fe200078ec0ff */
[----:B------:R-:W-:Y:S02]  /*0ad0*/  IMAD.MOV R15, RZ, RZ, -R15 ;  /* 0x000000ffff0f7224 */ /* 0x000fe400078e0a0f */
[----:B------:R-:W-:Y:S01]  /*0ae0*/  IMAD.MOV R8, RZ, RZ, -R6 ;  /* 0x000000ffff087224 */ /* 0x000fe200078e0a06 */
[----:B------:R-:W-:Y:S01]  /*0af0*/  LOP3.LUT R7, R16, R7, RZ, 0xc0, !PT ;  /* 0x0000000710077212 */ /* 0x000fe200078ec0ff */
[----:B------:R-:W-:Y:S02]  /*0b00*/  IMAD R14, R11, R6, R14 ;  /* 0x000000060b0e7224 */ /* 0x000fe400078e020e */
[----:B------:R-:W-:Y:S02]  /*0b10*/  @P2 IMAD R5, R17, R15, R10 ;  /* 0x0000000f11052224 */ /* 0x000fe400078e020a */
[----:B0-----:R-:W-:-:S02]  /*0b20*/  IMAD R6, R8, R25, R18 ;  /* 0x0000001908067224 */ /* 0x001fc400078e0212 */
[----:B--2---:R-:W-:Y:S02]  /*0b30*/  IMAD R5, R14, R24, R5 ;  /* 0x000000180e057224 */ /* 0x004fe400078e0205 */
[----:B------:R-:W-:Y:S02]  /*0b40*/  IMAD R8, R6, R21, R7 ;  /* 0x0000001506087224 */ /* 0x000fe400078e0207 */
[----:B------:R-:W-:-:S03]  /*0b50*/  IMAD.MOV.U32 R12, RZ, RZ, 0x1 ;  /* 0x00000001ff0c7424 */ /* 0x000fc600078e00ff */
[----:B------:R-:W-:Y:S02]  /*0b60*/  SEL R6, R8, R5, !P2 ;  /* 0x0000000508067207 */ /* 0x000fe40005000000 */
[----:B------:R-:W-:Y:S01]  /*0b70*/  SEL R7, R5, R8, !P2 ;  /* 0x0000000805077207 */ /* 0x000fe20005000000 */
[----:B------:R-:W-:-:S07]  /*0b80*/  IMAD.MOV.U32 R5, RZ, RZ, R26 ;  /* 0x000000ffff057224 */ /* 0x000fce00078e001a */
.L_x_4:
[----:B------:R-:W-:-:S08]  /*0b90*/  NOP ;  /* 0x0000000000007918 */ /* 0x000fd00000000000 */
[----:B------:R-:W0:Y:S02]  /*0ba0*/  USETMAXREG.TRY_ALLOC.CTAPOOL UP0, 0xe8 ;  /* 0x000000e8000079c8 */ /* 0x000e240008000600 */
[----:B0-----:R-:W-:-:S13]  /*0bb0*/  PLOP3.LUT P0, PT, PT, PT, UP0, 0x80, 0x0 ;  /* 0x000000000000781c */ /* 0x001fda0003f0f008 */
[----:B------:R-:W-:Y:S05]  /*0bc0*/  @!P0 BRA `(.L_x_4) ;  /* 0xfffffffc00f08947 */ /* 0x000fea000383ffff */
[----:B------:R-:W-:Y:S01]  /*0bd0*/  ULDC.64 UR4, c[0x0][0x598] ;  /* 0x0001660000047ab9 */ /* 0x000fe20000000a00 */
[----:B------:R-:W-:Y:S01]  /*0be0*/  ULDC.64 UR18, c[0x0][0x208] ;  /* 0x0000820000127ab9 */ /* 0x000fe20000000a00 */
[----:B------:R-:W-:-:S04]  /*0bf0*/  ISETP.NE.U32.AND P0, PT, RZ, UR4, PT ;  /* 0x00000004ff007c0c */ /* 0x000fc8000bf05070 */
[----:B------:R-:W-:-:S13]  /*0c00*/  ISETP.NE.AND.EX P0, PT, RZ, UR5, PT, P0 ;  /* 0x00000005ff007c0c */ /* 0x000fda000bf05300 */
[----:B------:R-:W-:Y:S05]  /*0c10*/  @!P0 BRA `(.L_x_7) ;  /* 0x00000000001c8947 */ /* 0x000fea0003800000 */
[----:B------:R-:W0:Y:S02]  /*0c20*/  LDC.64 R8, c[0x0][0x598] ;  /* 0x00016600ff087b82 */ /* 0x000e240000000a00 */
[----:B0-----:R-:W2:Y:S02]  /*0c30*/  LDG.E.64 R8, desc[UR18][R8.64] ;  /* 0x0000001208087981 */ /* 0x001ea4000c1e1b00 */
[----:B--2---:R-:W-:-:S04]  /*0c40*/  ISETP.NE.U32.AND P0, PT, R8, RZ, PT ;  /* 0x000000ff0800720c */ /* 0x004fc80003f05070 */
[----:B------:R-:W-:-:S13]  /*0c50*/  ISETP.NE.AND.EX P0, PT, R9, RZ, PT, P0 ;  /* 0x000000ff0900720c */ /* 0x000fda0003f05300 */
[----:B------:R-:W-:Y:S05]  /*0c60*/  @!P0 BRA `(.L_x_7) ;  /* 0x0000000000088947 */ /* 0x000fea0003800000 */
[----:B------:R0:W5:Y:S01]  /*0c70*/  LD.E R8, desc[UR18][R8.64] ;  /* 0x0000001208087980 */ /* 0x000162000c101900 */
[----:B------:R-:W-:Y:S05]  /*0c80*/  BRA `(.L_x_8) ;  /* 0x0000000000207947 */ /* 0x000fea0003800000 */
.L_x_7:
[----:B------:R-:W-:Y:S02]  /*0c90*/  ULDC.64 UR4, c[0x0][0x588] ;  /* 0x0001620000047ab9 */ /* 0x000fe40000000a00 */
[----:B------:R-:W-:-:S04]  /*0ca0*/  ISETP.NE.U32.AND P0, PT, RZ, UR4, PT ;  /* 0x00000004ff007c0c */ /* 0x000fc8000bf05070 */
[----:B------:R-:W-:-:S13]  /*0cb0*/  ISETP.NE.AND.EX P0, PT, RZ, UR5, PT, P0 ;  /* 0x00000005ff007c0c */ /* 0x000fda000bf05300 */
[----:B------:R-:W-:Y:S05]  /*0cc0*/  @!P0 BRA `(.L_x_9) ;  /* 0x00000000000c8947 */ /* 0x000fea0003800000 */
[----:B------:R-:W0:Y:S02]  /*0cd0*/  LDC.64 R8, c[0x0][0x588] ;  /* 0x00016200ff087b82 */ /* 0x000e240000000a00 */
[----:B0-----:R1:W5:Y:S01]  /*0ce0*/  LDG.E R8, desc[UR18][R8.64] ;  /* 0x0000001208087981 */ /* 0x001362000c1e1900 */
[----:B------:R-:W-:Y:S05]  /*0cf0*/  BRA `(.L_x_8) ;  /* 0x0000000000047947 */ /* 0x000fea0003800000 */
.L_x_9:
[----:B------:R-:W2:Y:S02]  /*0d00*/  LDC R8, c[0x0][0x580] ;  /* 0x00016000ff087b82 */ /* 0x000ea40000000800 */
.L_x_8:
[----:B------:R-:W-:Y:S02]  /*0d10*/  ULDC.64 UR4, c[0x0][0x5a0] ;  /* 0x0001680000047ab9 */ /* 0x000fe40000000a00 */
[----:B------:R-:W-:-:S04]  /*0d20*/  ISETP.NE.U32.AND P0, PT, RZ, UR4, PT ;  /* 0x00000004ff007c0c */ /* 0x000fc8000bf05070 */
[----:B------:R-:W-:-:S13]  /*0d30*/  ISETP.NE.AND.EX P0, PT, RZ, UR5, PT, P0 ;  /* 0x00000005ff007c0c */ /* 0x000fda000bf05300 */
[----:B------:R-:W-:Y:S05]  /*0d40*/  @!P0 BRA `(.L_x_10) ;  /* 0x00000000001c8947 */ /* 0x000fea0003800000 */
[----:B------:R-:W3:Y:S02]  /*0d50*/  LDC.64 R10, c[0x0][0x5a0] ;  /* 0x00016800ff0a7b82 */ /* 0x000ee40000000a00 */
[----:B---3--:R-:W3:Y:S02]  /*0d60*/  LDG.E.64 R10, desc[UR18][R10.64] ;  /* 0x000000120a0a7981 */ /* 0x008ee4000c1e1b00 */
[----:B---3--:R-:W-:-:S04]  /*0d70*/  ISETP.NE.U32.AND P0, PT, R10, RZ, PT ;  /* 0x000000ff0a00720c */ /* 0x008fc80003f05070 */
[----:B------:R-:W-:-:S13]  /*0d80*/  ISETP.NE.AND.EX P0, PT, R11, RZ, PT, P0 ;  /* 0x000000ff0b00720c */ /* 0x000fda0003f05300 */
[----:B------:R-:W-:Y:S05]  /*0d90*/  @!P0 BRA `(.L_x_10) ;  /* 0x0000000000088947 */ /* 0x000fea0003800000 */
[----:B01----:R0:W5:Y:S01]  /*0da0*/  LD.E R9, desc[UR18][R10.64] ;  /* 0x000000120a097980 */ /* 0x003162000c101900 */
[----:B------:R-:W-:Y:S05]  /*0db0*/  BRA `(.L_x_11) ;  /* 0x0000000000207947 */ /* 0x000fea0003800000 */
.L_x_10:
[----:B------:R-:W-:Y:S02]  /*0dc0*/  ULDC.64 UR4, c[0x0][0x590] ;  /* 0x0001640000047ab9 */ /* 0x000fe40000000a00 */
[----:B------:R-:W-:-:S04]  /*0dd0*/  ISETP.NE.U32.AND P0, PT, RZ, UR4, PT ;  /* 0x00000004ff007c0c */ /* 0x000fc8000bf05070 */
[----:B------:R-:W-:-:S13]  /*0de0*/  ISETP.NE.AND.EX P0, PT, RZ, UR5, PT, P0 ;  /* 0x00000005ff007c0c */ /* 0x000fda000bf05300 */
[----:B------:R-:W-:Y:S05]  /*0df0*/  @!P0 BRA `(.L_x_12) ;  /* 0x00000000000c8947 */ /* 0x000fea0003800000 */
[----:B------:R-:W0:Y:S02]  /*0e00*/  LDC.64 R10, c[0x0][0x590] ;  /* 0x00016400ff0a7b82 */ /* 0x000e240000000a00 */
[----:B01----:R1:W5:Y:S01]  /*0e10*/  LDG.E R9, desc[UR18][R10.64] ;  /* 0x000000120a097981 */ /* 0x003362000c1e1900 */
[----:B------:R-:W-:Y:S05]  /*0e20*/  BRA `(.L_x_11) ;  /* 0x0000000000047947 */ /* 0x000fea0003800000 */
.L_x_12:
[----:B01----:R-:W3:Y:S02]  /*0e30*/  LDC R9, c[0x0][0x584] ;  /* 0x00016100ff097b82 */ /* 0x003ee40000000800 */
.L_x_11:
[----:B------:R-:W-:-:S13]  /*0e40*/  LOP3.LUT P0, RZ, R12, 0xff, RZ, 0xc0, !PT ;  /* 0x000000ff0cff7812 */ /* 0x000fda000780c0ff */
[----:B------:R-:W-:Y:S05]  /*0e50*/  @!P0 EXIT ;  /* 0x000000000000894d */ /* 0x000fea0003800000 */
[----:B------:R-:W-:Y:S01]  /*0e60*/  ULDC UR4, c[0x0][0x28c] ;  /* 0x0000a30000047ab9 */ /* 0x000fe20000000800 */
[----:B------:R-:W-:Y:S01]  /*0e70*/  LOP3.LUT R138, R4, 0x1, RZ, 0xfc, !PT ;  /* 0x00000001048a7812 */ /* 0x000fe200078efcff */
[----:B------:R-:W-:-:S04]  /*0e80*/  UIADD3 UR4, UR4, 0x3f, URZ ;  /* 0x0000003f04047890 */ /* 0x000fc8000fffe03f */
[----:B------:R-:W-:-:S04]  /*0e90*/  USHF.R.S32.HI UR5, URZ, 0x1f, UR4 ;  /* 0x0000001f3f057899 */ /* 0x000fc80008011404 */
[----:B------:R-:W-:-:S03]  /*0ea0*/  ULEA.HI UR5, UR5, UR4, URZ, 0x6 ;  /* 0x0000000405057291 */ /* 0x000fc6000f8f303f */
[----:B------:R-:W-:Y:S01]  /*0eb0*/  UMOV UR4, URZ ;  /* 0x0000003f00047c82 */ /* 0x000fe20008000000 */
[----:B------:R-:W-:-:S03]  /*0ec0*/  USHF.R.S32.HI UR9, URZ, 0x6, UR5 ;  /* 0x000000063f097899 */ /* 0x000fc60008011405 */
[----:B------:R-:W-:-:S09]  /*0ed0*/  UMOV UR5, URZ ;  /* 0x0000003f00057c82 */ /* 0x000fd20008000000 */
.L_x_165:
[----:B01----:R-:W-:Y:S01]  /*0ee0*/  LOP3.LUT R10, R0, 0x80, RZ, 0xc0, !PT ;  /* 0x00000080000a7812 */ /* 0x003fe200078ec0ff */
[----:B------:R-:W0:Y:S01]  /*0ef0*/  S2UR UR13, SR_CgaCtaId ;  /* 0x00000000000d79c3 */ /* 0x000e220000008800 */
[----:B------:R-:W-:Y:S01]  /*0f00*/  UMOV UR12, 0x400 ;  /* 0x00000400000c7882 */ /* 0x000fe20000000000 */
[----:B------:R-:W-:Y:S01]  /*0f10*/  UMOV UR6, URZ ;  /* 0x0000003f00067c82 */ /* 0x000fe20008000000 */
[----:B------:R-:W-:Y:S01]  /*0f20*/  SHF.R.U32.HI R10, RZ, 0x7, R10 ;  /* 0x00000007ff0a7819 */ /* 0x000fe2000001160a */
[----:B------:R-:W-:Y:S01]  /*0f30*/  UMOV UR7, URZ ;  /* 0x0000003f00077c82 */ /* 0x000fe20008000000 */
[----:B------:R-:W-:Y:S01]  /*0f40*/  UMOV UR16, UR5 ;  /* 0x0000000500107c82 */ /* 0x000fe20008000000 */
[----:B------:R-:W-:Y:S02]  /*0f50*/  CS2R R14, SRZ ;  /* 0x00000000000e7805 */ /* 0x000fe4000001ff00 */
[----:B------:R-:W-:Y:S01]  /*0f60*/  CS2R R12, SRZ ;  /* 0x00000000000c7805 */ /* 0x000fe2000001ff00 */
[----:B------:R-:W1:Y:S01]  /*0f70*/  LDC R11, c[0x0][0x28c] ;  /* 0x0000a300ff0b7b82 */ /* 0x000e620000000800 */
[----:B------:R-:W4:Y:S01]  /*0f80*/  SHFL.IDX PT, R10, R10, RZ, 0x1f ;  /* 0x00001fff0a0a7589 */ /* 0x000f2200000e0000 */
[----:B------:R-:W-:-:S02]  /*0f90*/  CS2R R16, SRZ ;  /* 0x0000000000107805 */ /* 0x000fc4000001ff00 */
[----:B------:R-:W-:Y:S02]  /*0fa0*/  CS2R R18, SRZ ;  /* 0x0000000000127805 */ /* 0x000fe4000001ff00 */
[----:B------:R-:W-:Y:S02]  /*0fb0*/  CS2R R20, SRZ ;  /* 0x0000000000147805 */ /* 0x000fe4000001ff00 */
[----:B------:R-:W-:Y:S02]  /*0fc0*/  CS2R R22, SRZ ;  /* 0x0000000000167805 */ /* 0x000fe4000001ff00 */
[----:B------:R-:W-:Y:S02]  /*0fd0*/  CS2R R88, SRZ ;  /* 0x0000000000587805 */ /* 0x000fe4000001ff00 */
[----:B------:R-:W-:Y:S02]  /*0fe0*/  CS2R R90, SRZ ;  /* 0x00000000005a7805 */ /* 0x000fe4000001ff00 */
        /* <DEDUP_REMOVED lines=16> */
[----:B-1----:R-:W-:Y:S02]  /*10f0*/  ISETP.GE.AND P0, PT, R11, 0x1, PT ;  /* 0x000000010b00780c */ /* 0x002fe40003f06270 */
[----:B------:R-:W-:Y:S02]  /*1100*/  CS2R R124, SRZ ;  /* 0x00000000007c7805 */ /* 0x000fe4000001ff00 */
[----:B----4-:R-:W-:-:S02]  /*1110*/  R2UR UR8, R10 ;  /* 0x000000000a0872ca */ /* 0x010fc400000e0000 */
[----:B------:R-:W-:Y:S02]  /*1120*/  CS2R R126, SRZ ;  /* 0x00000000007e7805 */ /* 0x000fe4000001ff00 */
[----:B------:R-:W-:Y:S02]  /*1130*/  CS2R R128, SRZ ;  /* 0x0000000000807805 */ /* 0x000fe4000001ff00 */
[----:B------:R-:W-:Y:S02]  /*1140*/  CS2R R130, SRZ ;  /* 0x0000000000827805 */ /* 0x000fe4000001ff00 */
[----:B------:R-:W-:Y:S02]  /*1150*/  CS2R R132, SRZ ;  /* 0x0000000000847805 */ /* 0x000fe4000001ff00 */
[----:B------:R-:W-:Y:S02]  /*1160*/  CS2R R134, SRZ ;  /* 0x0000000000867805 */ /* 0x000fe4000001ff00 */
[----:B------:R-:W-:Y:S01]  /*1170*/  CS2R R136, SRZ ;  /* 0x0000000000887805 */ /* 0x000fe2000001ff00 */
[----:B------:R-:W-:Y:S01]  /*1180*/  IMAD.MOV.U32 R139, RZ, RZ, RZ ;  /* 0x000000ffff8b7224 */ /* 0x000fe200078e00ff */
[----:B------:R-:W-:Y:S01]  /*1190*/  CS2R R24, SRZ ;  /* 0x0000000000187805 */ /* 0x000fe2000001ff00 */
[----:B------:R-:W-:Y:S01]  /*11a0*/  IMAD.MOV.U32 R141, RZ, RZ, RZ ;  /* 0x000000ffff8d7224 */ /* 0x000fe200078e00ff */
[----:B---3--:R-:W-:Y:S01]  /*11b0*/  CS2R R26, SRZ ;  /* 0x00000000001a7805 */ /* 0x008fe2000001ff00 */
[----:B------:R-:W-:Y:S01]  /*11c0*/  IMAD.U32 R142, RZ, RZ, UR4 ;  /* 0x00000004ff8e7e24 */ /* 0x000fe2000f8e00ff */
[----:B------:R-:W-:Y:S01]  /*11d0*/  CS2R R28, SRZ ;  /* 0x00000000001c7805 */ /* 0x000fe2000001ff00 */
[----:B------:R-:W-:Y:S01]  /*11e0*/  ULEA.HI UR10, UR8, UR8, URZ, 0x1 ;  /* 0x00000008080a7291 */ /* 0x000fe2000f8f083f */
[----:B------:R-:W-:-:S02]  /*11f0*/  CS2R R30, SRZ ;  /* 0x00000000001e7805 */ /* 0x000fc4000001ff00 */
[----:B------:R-:W-:Y:S02]  /*1200*/  CS2R R32, SRZ ;  /* 0x0000000000207805 */ /* 0x000fe4000001ff00 */
[----:B------:R-:W-:Y:S01]  /*1210*/  CS2R R34, SRZ ;  /* 0x0000000000227805 */ /* 0x000fe2000001ff00 */
[----:B------:R-:W-:Y:S01]  /*1220*/  ULOP3.LUT UR11, UR10, 0xffffe, URZ, 0xc0, !UPT ;  /* 0x000ffffe0a0b7892 */ /* 0x000fe2000f8ec03f */
[----:B------:R-:W-:Y:S01]  /*1230*/  CS2R R36, SRZ ;  /* 0x0000000000247805 */ /* 0x000fe2000001ff00 */
[----:B0-----:R-:W-:Y:S01]  /*1240*/  ULEA UR10, UR13, UR12, 0x18 ;  /* 0x0000000c0d0a7291 */ /* 0x001fe2000f8ec03f */
[----:B------:R-:W-:Y:S01]  /*1250*/  CS2R R38, SRZ ;  /* 0x0000000000267805 */ /* 0x000fe2000001ff00 */
[----:B------:R-:W-:Y:S01]  /*1260*/  UIADD3 UR11, UR8, -UR11, URZ ;  /* 0x8000000b080b7290 */ /* 0x000fe2000fffe03f */
[----:B------:R-:W-:Y:S02]  /*1270*/  CS2R R40, SRZ ;  /* 0x0000000000287805 */ /* 0x000fe4000001ff00 */
[----:B------:R-:W-:Y:S01]  /*1280*/  CS2R R42, SRZ ;  /* 0x00000000002a7805 */ /* 0x000fe2000001ff00 */
[----:B------:R-:W-:Y:S01]  /*1290*/  UMOV UR8, URZ ;  /* 0x0000003f00087c82 */ /* 0x000fe20008000000 */
[----:B------:R-:W-:Y:S01]  /*12a0*/  ULEA UR11, UR11, UR10, 0xc ;  /* 0x0000000a0b0b7291 */ /* 0x000fe2000f8e603f */
[----:B------:R-:W-:-:S02]  /*12b0*/  CS2R R44, SRZ ;  /* 0x00000000002c7805 */ /* 0x000fc4000001ff00 */
[----:B------:R-:W-:Y:S02]  /*12c0*/  CS2R R46, SRZ ;  /* 0x00000000002e7805 */ /* 0x000fe4000001ff00 */
[----:B------:R-:W-:Y:S01]  /*12d0*/  CS2R R48, SRZ ;  /* 0x0000000000307805 */ /* 0x000fe2000001ff00 */
[----:B------:R-:W-:Y:S01]  /*12e0*/  UIADD3 UR11, UR11, 0x100, URZ ;  /* 0x000001000b0b7890 */ /* 0x000fe2000fffe03f */
[----:B------:R-:W-:Y:S02]  /*12f0*/  CS2R R50, SRZ ;  /* 0x0000000000327805 */ /* 0x000fe4000001ff00 */
[----:B------:R-:W-:Y:S02]  /*1300*/  CS2R R52, SRZ ;  /* 0x0000000000347805 */ /* 0x000fe4000001ff00 */
[----:B------:R-:W-:Y:S01]  /*1310*/  CS2R R54, SRZ ;  /* 0x0000000000367805 */ /* 0x000fe2000001ff00 */
[----:B------:R-:W-:Y:S01]  /*1320*/  USHF.R.U32.HI UR11, URZ, 0x4, UR11 ;  /* 0x000000043f0b7899 */ /* 0x000fe2000801160b */
[----:B------:R-:W-:-:S02]  /*1330*/  CS2R R56, SRZ ;  /* 0x0000000000387805 */ /* 0x000fc4000001ff00 */
[----:B------:R-:W-:Y:S02]  /*1340*/  CS2R R58, SRZ ;  /* 0x00000000003a7805 */ /* 0x000fe4000001ff00 */
[----:B------:R-:W-:Y:S01]  /*1350*/  CS2R R60, SRZ ;  /* 0x00000000003c7805 */ /* 0x000fe2000001ff00 */
[----:B------:R-:W-:Y:S01]  /*1360*/  ULOP3.LUT UR11, UR11, 0x3fff, URZ, 0xc0, !UPT ;  /* 0x00003fff0b0b7892 */ /* 0x000fe2000f8ec03f */
        /* <DEDUP_REMOVED lines=12> */
[----:B------:R-:W-:Y:S01]  /*1430*/  CS2R R86, SRZ ;  /* 0x0000000000567805 */ /* 0x000fe2000001ff00 */
[----:B------:R-:W-:Y:S06]  /*1440*/  @!P0 BRA `(.L_x_13) ;  /* 0x0000000800308947 */ /* 0x000fec0003800000 */
[----:B------:R-:W-:-:S13]  /*1450*/  ISETP.NE.AND P1, PT, R138, 0x3, PT ;  /* 0x000000038a00780c */ /* 0x000fda0003f25270 */
[----:B------:R-:W-:Y:S05]  /*1460*/  @!P1 BRA `(.L_x_14) ;  /* 0x0000000000049947 */ /* 0x000fea0003800000 */
[----:B------:R-:W-:Y:S01]  /*1470*/  BPT.TRAP 0x1 ;  /* 0x000000040000795c */ /* 0x000fe20000300000 */
.L_x_14:
[----:B------:R-:W-:Y:S01]  /*1480*/  ULEA UR6, UR5, UR10, 0x3 ;  /* 0x0000000a05067291 */ /* 0x000fe2000f8e183f */
[----:B------:R-:W-:-:S05]  /*1490*/  IMAD.U32 R10, RZ, RZ, UR4 ;  /* 0x00000004ff0a7e24 */ /* 0x000fca000f8e00ff */
[----:B------:R-:W-:-:S04]  /*14a0*/  SHF.L.U32 R10, R10, 0x1f, RZ ;  /* 0x0000001f0a0a7819 */ /* 0x000fc800000006ff */
[----:B------:R0:W1:Y:S01]  /*14b0*/  SYNCS.PHASECHK.TRANS64.TRYWAIT P0, [UR6], R10 ;  /* 0x0000000aff0075a7 */ /* 0x0000620008000146 */
[----:B------:R-:W-:Y:S05]  /*14c0*/  @!P1 BRA `(.L_x_15) ;  /* 0x0000000000049947 */ /* 0x000fea0003800000 */
[----:B------:R-:W-:Y:S01]  /*14d0*/  BPT.TRAP 0x1 ;  /* 0x000000040000795c */ /* 0x000fe20000300000 */
.L_x_15:
[----:B-1----:R-:W-:Y:S05]  /*14e0*/  @P0 BRA `(.L_x_16) ;  /* 0x0000000000080947 */ /* 0x002fea0003800000 */
[----:B------:R-:W1:Y:S02]  /*14f0*/  SYNCS.PHASECHK.TRANS64.TRYWAIT P0, [UR6], R10 ;  /* 0x0000000aff0075a7 */ /* 0x000e640008000146 */
[----:B-1----:R-:W-:Y:S05]  /*1500*/  @!P0 BRA `(.L_x_17) ;  /* 0x0000007800b48947 */ /* 0x002fea0003800000 */
.L_x_16:
[----:B------:R-:W-:Y:S01]  /*1510*/  UIADD3 UR6, UR10, 0x4100, URZ ;  /* 0x000041000a067890 */ /* 0x000fe2000fffe03f */
[----:B------:R-:W-:Y:S01]  /*1520*/  WARPGROUP.ARRIVE ;  /* 0x00000000000079c5 */ /* 0x000fe20000000000 */
[----:B------:R-:W-:Y:S01]  /*1530*/  ULOP3.LUT UR12, UR11, 0x10000, URZ, 0xfc, !UPT ;  /* 0x000100000b0c7892 */ /* 0x000fe2000f8efc3f */
[----:B------:R-:W-:Y:S01]  /*1540*/  CS2R R14, SRZ ;  /* 0x00000000000e7805 */ /* 0x000fe2000001ff00 */
[----:B------:R-:W-:Y:S01]  /*1550*/  USHF.R.U32.HI UR6, URZ, 0x4, UR6 ;  /* 0x000000043f067899 */ /* 0x000fe20008011606 */
[----:B------:R-:W-:Y:S01]  /*1560*/  CS2R R12, SRZ ;  /* 0x00000000000c7805 */ /* 0x000fe2000001ff00 */
[----:B------:R-:W-:Y:S01]  /*1570*/  ULEA UR12, UR5, UR12, 0x9 ;  /* 0x0000000c050c7291 */ /* 0x000fe2000f8e483f */
[----:B------:R-:W-:Y:S01]  /*1580*/  CS2R R16, SRZ ;  /* 0x0000000000107805 */ /* 0x000fe2000001ff00 */
[----:B------:R-:W-:Y:S01]  /*1590*/  ULOP3.LUT UR6, UR6, 0x3fff, URZ, 0xc0, !UPT ;  /* 0x00003fff06067892 */ /* 0x000fe2000f8ec03f */
[----:B------:R-:W-:Y:S01]  /*15a0*/  CS2R R18, SRZ ;  /* 0x0000000000127805 */ /* 0x000fe2000001ff00 */
[----:B------:R-:W-:Y:S01]  /*15b0*/  UMOV UR13, 0x80000020 ;  /* 0x80000020000d7882 */ /* 0x000fe20000000000 */
[----:B------:R-:W-:Y:S01]  /*15c0*/  UMOV UR15, 0x80000020 ;  /* 0x80000020000f7882 */ /* 0x000fe20000000000 */
[----:B------:R-:W-:Y:S01]  /*15d0*/  ULOP3.LUT UR6, UR6, 0x10000, URZ, 0xfc, !UPT ;  /* 0x0001000006067892 */ /* 0x000fe2000f8efc3f */
[----:B------:R-:W-:Y:S01]  /*15e0*/  CS2R R20, SRZ ;  /* 0x0000000000147805 */ /* 0x000fe2000001ff00 */
[----:B------:R-:W-:Y:S01]  /*15f0*/  ULDC UR7, c[0x0][0x50c] ;  /* 0x0001430000077ab9 */ /* 0x000fe20000000800 */
[----:B------:R-:W-:Y:S01]  /*1600*/  CS2R R22, SRZ ;  /* 0x0000000000167805 */ /* 0x000fe2000001ff00 */
[----:B------:R-:W-:Y:S01]  /*1610*/  ULEA UR14, UR5, UR6, 0x9 ;  /* 0x00000006050e7291 */ /* 0x000fe2000f8e483f */
[----:B------:R-:W-:Y:S01]  /*1620*/  CS2R R88, SRZ ;  /* 0x0000000000587805 */ /* 0x000fe2000001ff00 */
[----:B------:R-:W-:Y:S01]  /*1630*/  UISETP.NE.AND UP0, UPT, UR7, 0x2, UPT ;  /* 0x000000020700788c */ /* 0x000fe2000bf05270 */
[----:B------:R-:W-:Y:S01]  /*1640*/  CS2R R90, SRZ ;  /* 0x00000000005a7805 */ /* 0x000fe2000001ff00 */
[----:B------:R-:W-:Y:S01]  /*1650*/  UMOV UR6, 0x2 ;  /* 0x0000000200067882 */ /* 0x000fe20000000000 */
[----:B------:R-:W-:Y:S01]  /*1660*/  CS2R R92, SRZ ;  /* 0x00000000005c7805 */ /* 0x000fe2000001ff00 */
[----:B------:R-:W-:Y:S01]  /*1670*/  USEL UR7, URZ, 0x1, UP0 ;  /* 0x000000013f077887 */ /* 0x000fe20008000000 */
[----:B------:R-:W-:-:S02]  /*1680*/  CS2R R94, SRZ ;  /* 0x00000000005e7805 */ /* 0x000fc4000001ff00 */
[----:B------:R-:W-:Y:S01]  /*1690*/  CS2R R96, SRZ ;  /* 0x0000000000607805 */ /* 0x000fe2000001ff00 */
[----:B------:R-:W-:Y:S01]  /*16a0*/  QGMMA.64x128x32.F32.E4M3.E4M3 R24, gdesc[UR12], RZ, !UPT ;  /* 0x01e000000c1879f3 */ /* 0x000fe2000c7008ff */
[----:B------:R-:W-:Y:S01]  /*16b0*/  UIADD3 UR12, UR12, 0x2, URZ ;  /* 0x000000020c0c7890 */ /* 0x000fe2000fffe03f */
[----:B------:R-:W-:Y:S02]  /*16c0*/  CS2R R98, SRZ ;  /* 0x0000000000627805 */ /* 0x000fe4000001ff00 */
[----:B------:R-:W-:Y:S01]  /*16d0*/  ISETP.NE.AND P0, PT, RZ, UR7, PT ;  /* 0x00000007ff007c0c */ /* 0x000fe2000bf05270 */
[----:B------:R-:W-:Y:S01]  /*16e0*/  UIADD3 UR14, UR14, 0x2, URZ ;  /* 0x000000020e0e7890 */ /* 0x000fe2000fffe03f */
[----:B------:R-:W-:Y:S01]  /*16f0*/  CS2R R100, SRZ ;  /* 0x0000000000647805 */ /* 0x000fe2000001ff00 */
[----:B------:R-:W-:Y:S01]  /*1700*/  UMOV UR13, 0x80000020 ;  /* 0x80000020000d7882 */ /* 0x000fe20000000000 */
[----:B------:R-:W-:Y:S01]  /*1710*/  UMOV UR15, 0x80000020 ;  /* 0x80000020000f7882 */ /* 0x000fe20000000000 */
        /* <DEDUP_REMOVED lines=17> */
[----:B------:R-:W-:Y:S01]  /*1830*/  CS2R R136, SRZ ;  /* 0x0000000000887805 */ /* 0x000fe2000001ff00 */
[----:B------:R-:W-:Y:S02]  /*1840*/  IMAD.MOV.U32 R139, RZ, RZ, RZ ;  /* 0x000000ffff8b7224 */ /* 0x000fe400078e00ff */
[----:B------:R-:W-:Y:S01]  /*1850*/  IMAD.MOV.U32 R141, RZ, RZ, RZ ;  /* 0x000000ffff8d7224 */ /* 0x000fe200078e00ff */
[----:B------:R-:W-:Y:S01]  /*1860*/  QGMMA.64x128x32.F32.E4M3.E4M3 R24, gdesc[UR12], R24, gsb0 ;  /* 0x01e000000c1879f3 */ /* 0x000fe20008000818 */
[----:B------:R-:W-:Y:S05]  /*1870*/  @!P0 BRA `(.L_x_18) ;  /* 0x0000000400088947 */ /* 0x000fea0003800000 */
[----:B------:R-:W-:Y:S02]  /*1880*/  WARPGROUP.DEPBAR.LE gsb0, 0x0 ;  /* 0x00008000000079c5 */ /* 0x000fe40000010000 */
[----:B------:R-:W-:-:S01]  /*1890*/  FADD R141, RZ, R24 ;  /* 0x00000018ff8d7221 */ /* 0x000fc20000000000 */
[----:B------:R-:W-:Y:S01]  /*18a0*/  FADD R136, RZ, R25 ;  /* 0x00000019ff887221 */ /* 0x000fe20000000000 */
        /* <DEDUP_REMOVED lines=62> */
[----:B------:R-:W-:-:S06]  /*1c90*/  UMOV UR6, URZ ;  /* 0x0000003f00067c82 */ /* 0x000fcc0008000000 */
.L_x_18:
[----:B------:R-:W-:-:S04]  /*1ca0*/  UIADD3 UR16, UR5, 0x1, URZ ;  /* 0x0000000105107890 */ /* 0x000fc8000fffe03f */
[----:B------:R-:W-:-:S04]  /*1cb0*/  UISETP.NE.AND UP0, UPT, UR16, 0x2, UPT ;  /* 0x000000021000788c */ /* 0x000fc8000bf05270 */
[----:B------:R-:W-:Y:S02]  /*1cc0*/  USEL UR8, URZ, 0x1, UP0 ;  /* 0x000000013f087887 */ /* 0x000fe40008000000 */
[----:B------:R-:W-:Y:S02]  /*1cd0*/  USEL UR16, UR16, URZ, UP0 ;  /* 0x0000003f10107287 */ /* 0x000fe40008000000 */
[----:B------:R-:W-:-:S06]  /*1ce0*/  ULOP3.LUT UR8, UR4, UR8, URZ, 0x3c, !UPT ;  /* 0x0000000804087292 */ /* 0x000fcc000f8e3c3f */
[----:B------:R-:W-:Y:S01]  /*1cf0*/  IMAD.U32 R142, RZ, RZ, UR8 ;  /* 0x00000008ff8e7e24 */ /* 0x000fe2000f8e00ff */
[----:B------:R-:W-:-:S06]  /*1d00*/  UMOV UR8, 0x1 ;  /* 0x0000000100087882 */ /* 0x000fcc0000000000 */
.L_x_13:
[----:B------:R-:W-:-:S04]  /*1d10*/  UISETP.LT.AND UP0, UPT, UR9, 0x1, UPT ;  /* 0x000000010900788c */ /* 0x000fc8000bf01270 */
[----:B------:R-:W-:-:S04]  /*1d20*/  USEL UR12, UR9, 0x1, UP0 ;  /* 0x00000001090c7887 */ /* 0x000fc80008000000 */
[----:B------:R-:W-:-:S04]  /*1d30*/  UIADD3 UR12, UR9, -UR12, URZ ;  /* 0x8000000c090c7290 */ /* 0x000fc8000fffe03f */
[----:B------:R-:W-:-:S06]  /*1d40*/  UISETP.GE.AND UP0, UPT, UR12, 0x1, UPT ;  /* 0x000000010c00788c */ /* 0x000fcc000bf06270 */
[----:B------:R-:W-:-:S13]  /*1d50*/  PLOP3.LUT P0, PT, PT, PT, UP0, 0x80, 0x0 ;  /* 0x000000000000781c */ /* 0x000fda0003f0f008 */
[----:B------:R-:W-:Y:S05]  /*1d60*/  @!P0 BRA `(.L_x_19) ;  /* 0x0000000800048947 */ /* 0x000fea0003800000 */
[----:B01----:R-:W-:Y:S01]  /*1d70*/  IMAD.U32 R10, RZ, RZ, UR12 ;  /* 0x0000000cff0a7e24 */ /* 0x003fe2000f8e00ff */
[----:B------:R-:W-:Y:S01]  /*1d80*/  UMOV UR17, UR5 ;  /* 0x0000000500117c82 */ /* 0x000fe20008000000 */
[----:B------:R-:W-:-:S05]  /*1d90*/  ULDC UR20, c[0x0][0x50c] ;  /* 0x0001430000147ab9 */ /* 0x000fca0000000800 */
.L_x_27:
[----:B------:R-:W-:-:S13]  /*1da0*/  ISETP.NE.AND P1, PT, R138, 0x3, PT ;  /* 0x000000038a00780c */ /* 0x000fda0003f25270 */
[----:B01----:R-:W-:Y:S05]  /*1db0*/  @!P1 BRA `(.L_x_20) ;  /* 0x0000000000049947 */ /* 0x003fea0003800000 */
[----:B------:R-:W-:Y:S01]  /*1dc0*/  BPT.TRAP 0x1 ;  /* 0x000000040000795c */ /* 0x000fe20000300000 */
.L_x_20:
[----:B------:R-:W0:Y:S01]  /*1dd0*/  S2UR UR12, SR_CgaCtaId ;  /* 0x00000000000c79c3 */ /* 0x000e220000008800 */
[----:B------:R-:W-:Y:S01]  /*1de0*/  UMOV UR10, 0x400 ;  /* 0x00000400000a7882 */ /* 0x000fe20000000000 */
[----:B------:R-:W-:Y:S01]  /*1df0*/  SHF.L.U32 R11, R142, 0x1f, RZ ;  /* 0x0000001f8e0b7819 */ /* 0x000fe200000006ff */
[----:B0-----:R-:W-:-:S04]  /*1e00*/  ULEA UR10, UR12, UR10, 0x18 ;  /* 0x0000000a0c0a7291 */ /* 0x001fc8000f8ec03f */
[----:B------:R-:W-:-:S09]  /*1e10*/  ULEA UR12, UR16, UR10, 0x3 ;  /* 0x0000000a100c7291 */ /* 0x000fd2000f8e183f */
[----:B------:R0:W1:Y:S01]  /*1e20*/  SYNCS.PHASECHK.TRANS64.TRYWAIT P0, [UR12], R11 ;  /* 0x0000000bff0075a7 */ /* 0x000062000800014c */
[----:B------:R-:W-:Y:S05]  /*1e30*/  @!P1 BRA `(.L_x_21) ;  /* 0x0000000000049947 */ /* 0x000fea0003800000 */
[----:B------:R-:W-:Y:S01]  /*1e40*/  BPT.TRAP 0x1 ;  /* 0x000000040000795c */ /* 0x000fe20000300000 */
.L_x_21:
[----:B-1----:R-:W-:Y:S05]  /*1e50*/  @P0 BRA `(.L_x_22) ;  /* 0x0000000000080947 */ /* 0x002fea0003800000 */
[----:B------:R-:W1:Y:S02]  /*1e60*/  SYNCS.PHASECHK.TRANS64.TRYWAIT P0, [UR12], R11 ;  /* 0x0000000bff0075a7 */ /* 0x000e64000800014c */
[----:B-1----:R-:W-:Y:S05]  /*1e70*/  @!P0 BRA `(.L_x_23) ;  /* 0x0000007000708947 */ /* 0x002fea0003800000 */
.L_x_22:
[----:B------:R-:W-:Y:S01]  /*1e80*/  UIADD3 UR12, UR10, 0x4100, URZ ;  /* 0x000041000a0c7890 */ /* 0x000fe2000fffe03f */
[----:B------:R-:W-:Y:S01]  /*1e90*/  WARPGROUP.ARRIVE ;  /* 0x00000000000079c5 */ /* 0x000fe20000000000 */
[----:B------:R-:W-:Y:S02]  /*1ea0*/  UISETP.NE.AND UP0, UPT, UR7, URZ, UPT ;  /* 0x0000003f0700728c */ /* 0x000fe4000bf05270 */
[----:B------:R-:W-:Y:S02]  /*1eb0*/  USHF.R.U32.HI UR12, URZ, 0x4, UR12 ;  /* 0x000000043f0c7899 */ /* 0x000fe4000801160c */
[----:B------:R-:W-:Y:S02]  /*1ec0*/  USEL UR8, UR8, URZ, !UP0 ;  /* 0x0000003f08087287 */ /* 0x000fe4000c000000 */
[----:B------:R-:W-:Y:S02]  /*1ed0*/  ULOP3.LUT UR7, UR12, 0x3fff, URZ, 0xc0, !UPT ;  /* 0x00003fff0c077892 */ /* 0x000fe4000f8ec03f */
[----:B------:R-:W-:-:S02]  /*1ee0*/  ULOP3.LUT UR12, UR11, 0x10000, URZ, 0xfc, !UPT ;  /* 0x000100000b0c7892 */ /* 0x000fc4000f8efc3f */
[----:B------:R-:W-:Y:S02]  /*1ef0*/  ULOP3.LUT UR7, UR7, 0x10000, URZ, 0xfc, !UPT ;  /* 0x0001000007077892 */ /* 0x000fe4000f8efc3f */
[----:B------:R-:W-:Y:S02]  /*1f00*/  UISETP.NE.U32.AND UP0, UPT, UR8, URZ, UPT ;  /* 0x0000003f0800728c */ /* 0x000fe4000bf05070 */
[----:B------:R-:W-:Y:S02]  /*1f10*/  ULEA UR12, UR16, UR12, 0x9 ;  /* 0x0000000c100c7291 */ /* 0x000fe4000f8e483f */
[----:B------:R-:W-:Y:S01]  /*1f20*/  ULEA UR14, UR16, UR7, 0x9 ;  /* 0x00000007100e7291 */ /* 0x000fe2000f8e483f */
[----:B------:R-:W-:Y:S01]  /*1f30*/  UMOV UR13, 0x80000020 ;  /* 0x80000020000d7882 */ /* 0x000fe20000000000 */
[----:B------:R-:W-:Y:S01]  /*1f40*/  UMOV UR15, 0x80000020 ;  /* 0x80000020000f7882 */ /* 0x000fe20000000000 */
[----:B------:R-:W-:-:S06]  /*1f50*/  UIADD3 UR6, UR6, 0x2, URZ ;  /* 0x0000000206067890 */ /* 0x000fcc000fffe03f */
[----:B------:R-:W-:Y:S01]  /*1f60*/  QGMMA.64x128x32.F32.E4M3.E4M3 R24, gdesc[UR12], R24, UP0 ;  /* 0x01e000000c1879f3 */ /* 0x000fe2000bf00818 */
[----:B------:R-:W-:Y:S02]  /*1f70*/  UIADD3 UR12, UR12, 0x2, URZ ;  /* 0x000000020c0c7890 */ /* 0x000fe4000fffe03f */
[----:B------:R-:W-:Y:S01]  /*1f80*/  UIADD3 UR14, UR14, 0x2, URZ ;  /* 0x000000020e0e7890 */ /* 0x000fe2000fffe03f */
[----:B------:R-:W-:Y:S01]  /*1f90*/  UMOV UR13, 0x80000020 ;  /* 0x80000020000d7882 */ /* 0x000fe20000000000 */
[----:B------:R-:W-:Y:S01]  /*1fa0*/  UMOV UR15, 0x80000020 ;  /* 0x80000020000f7882 */ /* 0x000fe20000000000 */
[----:B------:R-:W-:-:S04]  /*1fb0*/  UISETP.NE.AND UP0, UPT, UR6, UR20, UPT ;  /* 0x000000140600728c */ /* 0x000fc8000bf05270 */
[----:B------:R-:W-:-:S06]  /*1fc0*/  USEL UR7, URZ, 0x1, UP0 ;  /* 0x000000013f077887 */ /* 0x000fcc0008000000 */
[----:B------:R-:W-:Y:S01]  /*1fd0*/  ISETP.NE.AND P0, PT, RZ, UR7, PT ;  /* 0x00000007ff007c0c */ /* 0x000fe2000bf05270 */
[----:B------:R-:W-:Y:S03]  /*1fe0*/  QGMMA.64x128x32.F32.E4M3.E4M3 R24, gdesc[UR12], R24, gsb0 ;  /* 0x01e000000c1879f3 */ /* 0x000fe60008000818 */
[----:B------:R-:W-:-:S09]  /*1ff0*/  WARPGROUP.DEPBAR.LE gsb0, 0x1 ;  /* 0x00008000000079c5 */ /* 0x000fd20000010100 */
[----:B------:R-:W-:Y:S05]  /*2000*/  @!P0 BRA `(.L_x_24) ;  /* 0x0000000400088947 */ /* 0x000fea0003800000 */
[----:B------:R-:W-:Y:S02]  /*2010*/  WARPGROUP.DEPBAR.LE gsb0, 0x0 ;  /* 0x00008000000079c5 */ /* 0x000fe40000010000 */
[----:B------:R-:W-:-:S01]  /*2020*/  FADD R141, R24, R141 ;  /* 0x0000008d188d7221 */ /* 0x000fc20000000000 */
[----:B------:R-:W-:Y:S01]  /*2030*/  FADD R136, R25, R136 ;  /* 0x0000008819887221 */ /* 0x000fe20000000000 */
        /* <DEDUP_REMOVED lines=62> */
[----:B------:R-:W-:-:S06]  /*2420*/  UMOV UR6, URZ ;  /* 0x0000003f00067c82 */ /* 0x000fcc0008000000 */
.L_x_24:
[----:B------:R-:W-:Y:S05]  /*2430*/  @!P1 BRA `(.L_x_25) ;  /* 0x0000000000049947 */ /* 0x000fea0003800000 */
[----:B------:R-:W-:Y:S01]  /*2440*/  BPT.TRAP 0x1 ;  /* 0x000000040000795c */ /* 0x000fe20000300000 */
.L_x_25:
[----:B------:R-:W-:Y:S01]  /*2450*/  ULEA UR8, UR17, UR10, 0x3 ;  /* 0x0000000a11087291 */ /* 0x000fe2000f8e183f */
[----:B------:R-:W-:-:S03]  /*2460*/  ISETP.GT.U32.AND P0, PT, R4, 0x1, PT ;  /* 0x000000010400780c */ /* 0x000fc60003f04070 */
[----:B------:R-:W-:-:S04]  /*2470*/  UIADD3 UR8, UR8, 0x10, URZ ;  /* 0x0000001008087890 */ /* 0x000fc8000fffe03f */
[----:B------:R-:W-:-:S09]  /*2480*/  UPRMT UR8, URZ, 0x654, UR8 ;  /* 0x000006543f087896 */ /* 0x000fd20008000008 */
[----:B------:R-:W-:Y:S01]  /*2490*/  SYNCS.ARRIVE.TRANS64.RED.A1T0 RZ, [UR8], RZ ;  /* 0x000000ffffff79a7 */ /* 0x000fe20008100408 */
[----:B------:R-:W-:Y:S05]  /*24a0*/  @P0 BRA `(.L_x_26) ;  /* 0x0000000000040947 */ /* 0x000fea0003800000 */
[----:B------:R-:W-:Y:S01]  /*24b0*/  BPT.TRAP 0x1 ;  /* 0x000000040000795c */ /* 0x000fe20000300000 */
.L_x_26:
[----:B------:R-:W-:Y:S01]  /*24c0*/  UIADD3 UR16, UR16, 0x1, URZ ;  /* 0x0000000110107890 */ /* 0x000fe2000fffe03f */
[C---:B------:R-:W-:Y:S01]  /*24d0*/  ISETP.GT.AND P0, PT, R10.reuse, 0x1, PT ;  /* 0x000000010a00780c */ /* 0x040fe20003f04270 */
[----:B------:R-:W-:Y:S01]  /*24e0*/  UIADD3 UR17, UR17, 0x1, URZ ;  /* 0x0000000111117890 */ /* 0x000fe2000fffe03f */
[----:B------:R-:W-:Y:S01]  /*24f0*/  VIADD R10, R10, 0xffffffff ;  /* 0xffffffff0a0a7836 */ /* 0x000fe20000000000 */
[----:B------:R-:W-:Y:S02]  /*2500*/  UISETP.NE.AND UP0, UPT, UR16, 0x2, UPT ;  /* 0x000000021000788c */ /* 0x000fe4000bf05270 */
[----:B------:R-:W-:Y:S02]  /*2510*/  UISETP.NE.AND UP1, UPT, UR17, 0x2, UPT ;  /* 0x000000021100788c */ /* 0x000fe4000bf25270 */
[----:B------:R-:W-:Y:S02]  /*2520*/  USEL UR8, URZ, 0x1, UP0 ;  /* 0x000000013f087887 */ /* 0x000fe40008000000 */
[----:B------:R-:W-:-:S02]  /*2530*/  USEL UR16, UR16, URZ, UP0 ;  /* 0x0000003f10107287 */ /* 0x000fc40008000000 */
[----:B------:R-:W-:Y:S02]  /*2540*/  USEL UR17, UR17, URZ, UP1 ;  /* 0x0000003f11117287 */ /* 0x000fe40008800000 */
[----:B------:R-:W-:Y:S01]  /*2550*/  LOP3.LUT R142, R142, UR8, RZ, 0x3c, !PT ;  /* 0x000000088e8e7c12 */ /* 0x000fe2000f8e3cff */
[----:B------:R-:W-:Y:S01]  /*2560*/  UMOV UR8, 0x1 ;  /* 0x0000000100087882 */ /* 0x000fe20000000000 */
[----:B------:R-:W-:Y:S08]  /*2570*/  @P0 BRA `(.L_x_27) ;  /* 0xfffffff800080947 */ /* 0x000ff0000383ffff */
.L_x_19:
[----:B------:R-:W-:Y:S01]  /*2580*/  UISETP.NE.AND UP0, UPT, UR6, URZ, UPT ;  /* 0x0000003f0600728c */ /* 0x000fe2000bf05270 */
[----:B01----:R-:W0:Y:S03]  /*2590*/  LDC R10, c[0x0][0x28c] ;  /* 0x0000a300ff0a7b82 */ /* 0x003e260000000800 */
[----:B------:R-:W-:-:S06]  /*25a0*/  USEL UR6, URZ, 0x1, !UP0 ;  /* 0x000000013f067887 */ /* 0x000fcc000c000000 */
[----:B------:R-:W-:Y:S02]  /*25b0*/  ISETP.NE.AND P0, PT, RZ, UR6, PT ;  /* 0x00000006ff007c0c */ /* 0x000fe4000bf05270 */
[----:B0-----:R-:W-:-:S11]  /*25c0*/  ISETP.GE.AND P1, PT, R10, 0x1, PT ;  /* 0x000000010a00780c */ /* 0x001fd60003f26270 */
[----:B------:R-:W-:Y:S05]  /*25d0*/  @!P0 BRA `(.L_x_28) ;  /* 0x0000000400048947 */ /* 0x000fea0003800000 */
[----:B------:R-:W-:Y:S02]  /*25e0*/  WARPGROUP.DEPBAR.LE gsb0, 0x0 ;  /* 0x00008000000079c5 */ /* 0x000fe40000010000 */
[----:B------:R-:W-:Y:S01]  /*25f0*/  FADD R141, R24, R141 ;  /* 0x0000008d188d7221 */ /* 0x000fe20000000000 */
        /* <DEDUP_REMOVED lines=62> */
[----:B------:R-:W-:-:S07]  /*29e0*/  FADD R14, R14, R87 ;  /* 0x000000570e0e7221 */ /* 0x000fce0000000000 */
.L_x_28:
[----:B------:R-:W-:Y:S02]  /*29f0*/  WARPGROUP.DEPBAR.LE gsb0, 0x0 ;  /* 0x00008000000079c5 */ /* 0x000fe40000010000 */
[----:B------:R-:W-:Y:S05]  /*2a00*/  @!P1 BRA `(.L_x_29) ;  /* 0x0000000000389947 */ /* 0x000fea0003800000 */
[----:B------:R-:W-:-:S13]  /*2a10*/  ISETP.NE.AND P0, PT, R138, 0x3, PT ;  /* 0x000000038a00780c */ /* 0x000fda0003f05270 */
[----:B------:R-:W-:Y:S05]  /*2a20*/  @!P0 BRA `(.L_x_30) ;  /* 0x0000000000048947 */ /* 0x000fea0003800000 */
[----:B------:R-:W-:Y:S01]  /*2a30*/  BPT.TRAP 0x1 ;  /* 0x000000040000795c */ /* 0x000fe20000300000 */
.L_x_30:
[----:B------:R-:W-:Y:S01]  /*2a40*/  UISETP.LT.AND UP0, UPT, UR9, 0x1, UPT ;  /* 0x000000010900788c */ /* 0x000fe2000bf01270 */
[----:B------:R-:W-:-:S03]  /*2a50*/  ISETP.GT.U32.AND P0, PT, R4, 0x1, PT ;  /* 0x000000010400780c */ /* 0x000fc60003f04070 */
[----:B------:R-:W-:-:S04]  /*2a60*/  USEL UR6, UR9, 0x1, UP0 ;  /* 0x0000000109067887 */ /* 0x000fc80008000000 */
[----:B------:R-:W-:-:S04]  /*2a70*/  UIADD3 UR6, UR5, UR9, -UR6 ;  /* 0x0000000905067290 */ /* 0x000fc8000fffe806 */
[----:B------:R-:W-:-:S04]  /*2a80*/  USHF.L.U32 UR6, UR6, 0x3, URZ ;  /* 0x0000000306067899 */ /* 0x000fc8000800063f */
[----:B------:R-:W-:-:S04]  /*2a90*/  ULOP3.LUT UR6, UR6, 0x8, URZ, 0xc0, !UPT ;  /* 0x0000000806067892 */ /* 0x000fc8000f8ec03f */
[----:B------:R-:W-:-:S04]  /*2aa0*/  UIADD3 UR6, UR10, 0x10, UR6 ;  /* 0x000000100a067890 */ /* 0x000fc8000fffe006 */
[----:B------:R-:W-:-:S09]  /*2ab0*/  UPRMT UR6, URZ, 0x654, UR6 ;  /* 0x000006543f067896 */ /* 0x000fd20008000006 */
[----:B------:R-:W-:Y:S01]  /*2ac0*/  SYNCS.ARRIVE.TRANS64.RED.A1T0 RZ, [UR6], RZ ;  /* 0x000000ffffff79a7 */ /* 0x000fe20008100406 */
[----:B------:R-:W-:Y:S05]  /*2ad0*/  @P0 BRA `(.L_x_29) ;  /* 0x0000000000040947 */ /* 0x000fea0003800000 */
[----:B------:R-:W-:Y:S01]  /*2ae0*/  BPT.TRAP 0x1 ;  /* 0x000000040000795c */ /* 0x000fe20000300000 */
.L_x_29:
[----:B------:R-:W0:Y:S01]  /*2af0*/  LDC R26, c[0x0][0x288] ;  /* 0x0000a200ff1a7b82 */ /* 0x000e220000000800 */
[----:B------:R-:W-:Y:S01]  /*2b00*/  IMAD.SHL.U32 R6, R6, 0x80, RZ ;  /* 0x0000008006067824 */ /* 0x000fe200078e00ff */
[--C-:B------:R-:W-:Y:S01]  /*2b10*/  SHF.R.U32.HI R10, RZ, 0x2, R0.reuse ;  /* 0x00000002ff0a7819 */ /* 0x100fe20000011600 */
[----:B------:R-:W-:Y:S01]  /*2b20*/  IMAD.SHL.U32 R29, R7, 0x80, RZ ;  /* 0x00000080071d7824 */ /* 0x000fe200078e00ff */
[----:B------:R-:W-:Y:S01]  /*2b30*/  LOP3.LUT R24, R0, 0x60, RZ, 0xc0, !PT ;  /* 0x0000006000187812 */ /* 0x000fe200078ec0ff */
[----:B------:R-:W-:Y:S01]  /*2b40*/  ULDC UR6, c[0x0][0x284] ;  /* 0x0000a10000067ab9 */ /* 0x000fe20000000800 */
[----:B------:R-:W-:Y:S02]  /*2b50*/  SHF.R.U32.HI R25, RZ, 0x7, R0 ;  /* 0x00000007ff197819 */ /* 0x000fe40000011600 */
[----:B------:R-:W-:Y:S02]  /*2b60*/  LOP3.LUT R11, R10, 0x7, RZ, 0xc0, !PT ;  /* 0x000000070a0b7812 */ /* 0x000fe400078ec0ff */
[----:B------:R-:W-:-:S02]  /*2b70*/  SHF.R.U32.HI R24, RZ, 0x1, R24 ;  /* 0x00000001ff187819 */ /* 0x000fc40000011618 */
[----:B------:R-:W-:Y:S02]  /*2b80*/  LOP3.LUT R10, R25, 0x1, RZ, 0xc0, !PT ;  /* 0x00000001190a7812 */ /* 0x000fe400078ec0ff */
[----:B------:R-:W-:Y:S02]  /*2b90*/  IADD3 R27, RZ, -R24, -R11 ;  /* 0x80000018ff1b7210 */ /* 0x000fe40007ffe80b */
[----:B------:R-:W-:Y:S01]  /*2ba0*/  LOP3.LUT R25, R0, 0x3, RZ, 0xc0, !PT ;  /* 0x0000000300197812 */ /* 0x000fe200078ec0ff */
[C---:B------:R-:W-:Y:S02]  /*2bb0*/  IMAD.SHL.U32 R28, R10.reuse, 0x40, RZ ;  /* 0x000000400a1c7824 */ /* 0x040fe400078e00ff */
[----:B------:R-:W-:-:S03]  /*2bc0*/  IMAD R10, R10, -0x40, R27 ;  /* 0xffffffc00a0a7824 */ /* 0x000fc600078e021b */
[----:B------:R-:W-:Y:S01]  /*2bd0*/  LOP3.LUT R11, R28, 0x40, R11, 0xe2, !PT ;  /* 0x000000401c0b7812 */ /* 0x000fe200078ee20b */
[----:B------:R-:W-:Y:S01]  /*2be0*/  IMAD.MOV.U32 R28, RZ, RZ, -0x1 ;  /* 0xffffffffff1c7424 */ /* 0x000fe200078e00ff */
[----:B0-----:R-:W-:Y:S01]  /*2bf0*/  ISETP.GE.AND P0, PT, R6, R26, PT ;  /* 0x0000001a0600720c */ /* 0x001fe20003f06270 */
[----:B------:R-:W-:Y:S01]  /*2c00*/  IMAD R31, R25, -0x2, R26 ;  /* 0xfffffffe191f7824 */ /* 0x000fe200078e021a */
[----:B------:R-:W-:Y:S01]  /*2c10*/  IADD3 R34, -R29, UR6, R10 ;  /* 0x000000061d227c10 */ /* 0x000fe2000fffe10a */
[----:B------:R-:W-:Y:S01]  /*2c20*/  IMAD.WIDE R26, R7, 0x80, RZ ;  /* 0x00000080071a7825 */ /* 0x000fe200078e02ff */
[----:B------:R-:W-:-:S03]  /*2c30*/  ISETP.GE.OR P0, PT, R29, UR6, P0 ;  /* 0x000000061d007c0c */ /* 0x000fc60008706670 */
[----:B------:R-:W-:Y:S01]  /*2c40*/  IMAD.SHL.U32 R25, R0, 0x2, RZ ;  /* 0x0000000200197824 */ /* 0x000fe200078e00ff */
[----:B------:R-:W-:Y:S01]  /*2c50*/  LOP3.LUT R35, R26, R11, R24, 0xfe, !PT ;  /* 0x0000000b1a237212 */ /* 0x000fe200078efe18 */
[----:B------:R-:W-:-:S03]  /*2c60*/  IMAD.IADD R29, R31, 0x1, -R6 ;  /* 0x000000011f1d7824 */ /* 0x000fc600078e0a06 */
[----:B------:R-:W-:-:S05]  /*2c70*/  LOP3.LUT R24, R6, 0x6, R25, 0xf8, !PT ;  /* 0x0000000606187812 */ /* 0x000fca00078ef819 */
[----:B------:R-:W-:Y:S05]  /*2c80*/  @P0 BRA `(.L_x_31) ;  /* 0x0000004400c00947 */ /* 0x000fea0003800000 */
[----:B------:R-:W0:Y:S01]  /*2c90*/  LDC.64 R32, c[0x0][0x5c8] ;  /* 0x00017200ff207b82 */ /* 0x000e220000000a00 */
[----:B------:R-:W-:Y:S01]  /*2ca0*/  SHF.R.S32.HI R30, RZ, 0x1f, R5 ;  /* 0x0000001fff1e7819 */ /* 0x000fe20000011405 */
[----:B------:R-:W-:Y:S01]  /*2cb0*/  ULDC.64 UR6, c[0x0][0x5d0] ;  /* 0x0001740000067ab9 */ /* 0x000fe20000000a00 */
[----:B------:R-:W-:Y:S01]  /*2cc0*/  SHF.R.S32.HI R25, RZ, 0x1f, R24 ;  /* 0x0000001fff197819 */ /* 0x000fe20000011418 */
[----:B------:R-:W-:Y:S02]  /*2cd0*/  BSSY B0, `(.L_x_31) ;  /* 0x000046b000007945 */ /* 0x000fe40003800000 */
[----:B------:R-:W-:-:S04]  /*2ce0*/  IMAD R6, R30, UR6, RZ ;  /* 0x000000061e067c24 */ /* 0x000fc8000f8e02ff */
[C---:B------:R-:W-:Y:S02]  /*2cf0*/  IMAD R11, R5.reuse, UR7, R6 ;  /* 0x00000007050b7c24 */ /* 0x040fe4000f8e0206 */
[----:B------:R-:W-:Y:S01]  /*2d00*/  IMAD.WIDE.U32 R6, R5, UR6, R24 ;  /* 0x0000000605067c25 */ /* 0x000fe2000f8e0018 */
[----:B------:R-:W-:-:S03]  /*2d10*/  ULDC.64 UR6, c[0x0][0x5c0] ;  /* 0x0001700000067ab9 */ /* 0x000fc60000000a00 */
[----:B------:R-:W-:Y:S02]  /*2d20*/  IMAD.IADD R7, R7, 0x1, R11 ;  /* 0x0000000107077824 */ /* 0x000fe400078e020b */
[----:B0-----:R-:W-:-:S04]  /*2d30*/  IMAD R10, R27, R32, RZ ;  /* 0x000000201b0a7224 */ /* 0x001fc800078e02ff */
[C---:B------:R-:W-:Y:S02]  /*2d40*/  IMAD R31, R35.reuse, R33, R10 ;  /* 0x00000021231f7224 */ /* 0x040fe400078e020a */
[----:B------:R-:W-:-:S04]  /*2d50*/  IMAD.WIDE.U32 R10, R35, R32, R6 ;  /* 0x00000020230a7225 */ /* 0x000fc800078e0006 */
[----:B------:R-:W-:Y:S01]  /*2d60*/  IMAD.IADD R11, R11, 0x1, R31 ;  /* 0x000000010b0b7824 */ /* 0x000fe200078e021f */
[----:B------:R-:W-:Y:S02]  /*2d70*/  LEA R6, P0, R32, R10, 0x3 ;  /* 0x0000000a20067211 */ /* 0x000fe400078018ff */
[----:B------:R-:W-:Y:S02]  /*2d80*/  IADD3 R10, P1, R10, UR6, RZ ;  /* 0x000000060a0a7c10 */ /* 0x000fe4000ff3e0ff */
[----:B------:R-:W-:Y:S02]  /*2d90*/  LEA.HI.X R7, R32, R11, R33, 0x3, P0 ;  /* 0x0000000b20077211 */ /* 0x000fe400000f1c21 */
[----:B---3-5:R-:W-:Y:S02]  /*2da0*/  FSETP.NEU.AND P0, PT, R9, RZ, PT ;  /* 0x000000ff0900720b */ /* 0x028fe40003f0d000 */
[----:B------:R-:W-:Y:S02]  /*2db0*/  IADD3 R6, P3, R6, UR6, RZ ;  /* 0x0000000606067c10 */ /* 0x000fe4000ff7e0ff */
[----:B------:R-:W-:-:S02]  /*2dc0*/  IADD3.X R11, R11, UR7, RZ, P1, !PT ;  /* 0x000000070b0b7c10 */ /* 0x000fc40008ffe4ff */
[----:B------:R-:W-:-:S07]  /*2dd0*/  IADD3.X R7, R7, UR7, RZ, P3, !PT ;  /* 0x0000000707077c10 */ /* 0x000fce0009ffe4ff */
[----:B------:R-:W-:Y:S05]  /*2de0*/  @!P0 BRA `(.L_x_32) ;  /* 0x00000034005c8947 */ /* 0x000fea0003800000 */
[----:B------:R-:W-:Y:S01]  /*2df0*/  ULDC.64 UR6, c[0x0][0x5b8] ;  /* 0x00016e0000067ab9 */ /* 0x000fe20000000a00 */
[----:B------:R-:W-:Y:S01]  /*2e00*/  ISETP.GE.AND P0, PT, R34, 0x1, PT ;  /* 0x000000012200780c */ /* 0x000fe20003f06270 */
[----:B------:R-:W-:Y:S01]  /*2e10*/  IMAD R32, R30, UR6, RZ ;  /* 0x000000061e207c24 */ /* 0x000fe2000f8e02ff */
[----:B------:R-:W-:Y:S01]  /*2e20*/  ULDC.64 UR10, c[0x0][0x5a8] ;  /* 0x00016a00000a7ab9 */ /* 0x000fe20000000a00 */
[----:B------:R-:W-:Y:S01]  /*2e30*/  IMAD.WIDE.U32 R30, R5, UR6, R24 ;  /* 0x00000006051e7c25 */ /* 0x000fe2000f8e0018 */
[----:B------:R-:W-:Y:S01]  /*2e40*/  ISETP.LT.OR P4, PT, R29, 0x1, !P0 ;  /* 0x000000011d00780c */ /* 0x000fe20004781670 */
[----:B------:R-:W-:Y:S02]  /*2e50*/  BSSY B1, `(.L_x_33) ;  /* 0x000000c000017945 */ /* 0x000fe40003800000 */
[----:B------:R-:W-:Y:S01]  /*2e60*/  IMAD R5, R5, UR7, R32 ;  /* 0x0000000705057c24 */ /* 0x000fe2000f8e0220 */
[----:B------:R-:W-:-:S03]  /*2e70*/  ULDC.64 UR6, c[0x0][0x5b0] ;  /* 0x00016c0000067ab9 */ /* 0x000fc60000000a00 */
[----:B------:R-:W-:Y:S02]  /*2e80*/  IMAD.IADD R31, R31, 0x1, R5 ;  /* 0x000000011f1f7824 */ /* 0x000fe400078e0205 */
[----:B------:R-:W-:Y:S02]  /*2e90*/  IMAD R5, R27, UR6, RZ ;  /* 0x000000061b057c24 */ /* 0x000fe4000f8e02ff */
[----:B------:R-:W-:-:S04]  /*2ea0*/  IMAD.WIDE.U32 R24, R35, UR6, R30 ;  /* 0x0000000623187c25 */ /* 0x000fc8000f8e001e */
[----:B------:R-:W-:Y:S01]  /*2eb0*/  IMAD R5, R35, UR7, R5 ;  /* 0x0000000723057c24 */ /* 0x000fe2000f8e0205 */
[----:B------:R-:W-:-:S04]  /*2ec0*/  IADD3 R24, P1, R24, UR10, RZ ;  /* 0x0000000a18187c10 */ /* 0x000fc8000ff3e0ff */
[--C-:B------:R-:W-:Y:S02]  /*2ed0*/  IADD3.X R25, R25, UR11, R5.reuse, P1, !PT ;  /* 0x0000000b19197c10 */ /* 0x100fe40008ffe405 */
[----:B------:R-:W-:Y:S01]  /*2ee0*/  PRMT R5, RZ, 0x7610, R5 ;  /* 0x00007610ff057816 */ /* 0x000fe20000000005 */
[----:B------:R-:W-:Y:S06]  /*2ef0*/  @P4 BRA `(.L_x_34) ;  /* 0x0000000000044947 */ /* 0x000fec0003800000 */
[----:B------:R0:W5:Y:S02]  /*2f00*/  LDG.E.U8 R5, desc[UR18][R24.64] ;  /* 0x0000001218057981 */ /* 0x000164000c1e1100 */
.L_x_34:
[----:B------:R-:W-:Y:S05]  /*2f10*/  BSYNC B1 ;  /* 0x0000000000017941 */ /* 0x000fea0003800000 */
.L_x_33:
[----:B-----5:R-:W-:Y:S01]  /*2f20*/  LOP3.LUT R5, R5, 0xff, RZ, 0xc0, !PT ;  /* 0x000000ff05057812 */ /* 0x020fe200078ec0ff */
[----:B------:R-:W-:Y:S01]  /*2f30*/  BSSY B1, `(.L_x_35) ;  /* 0x000000b000017945 */ /* 0x000fe20003800000 */
[----:B------:R-:W-:Y:S02]  /*2f40*/  ISETP.LT.OR P3, PT, R29, 0x2, !P0 ;  /* 0x000000021d00780c */ /* 0x000fe40004761670 */
[----:B------:R-:W-:-:S05]  /*2f50*/  F2FP.F16.E4M3.UNPACK_B R5, R5 ;  /* 0x00000005ff05723e */ /* 0x000fca00020006ff */
[----:B------:R-:W-:Y:S01]  /*2f60*/  HADD2.F32 R32, -RZ, R5.H0_H0 ;  /* 0x20000005ff207230 */ /* 0x000fe20000004100 */
[----:B------:R-:W-:-:S04]  /*2f70*/  PRMT R5, RZ, 0x7610, R5 ;  /* 0x00007610ff057816 */ /* 0x000fc80000000005 */
[----:B------:R-:W-:-:S04]  /*2f80*/  FMUL R32, R32, R9 ;  /* 0x0000000920207220 */ /* 0x000fc80000400000 */
[----:B--2---:R-:W-:-:S05]  /*2f90*/  FFMA R32, R141, R8, R32 ;  /* 0x000000088d207223 */ /* 0x004fca0000000020 */
[----:B------:R-:W-:-:S05]  /*2fa0*/  F2FP.SATFINITE.E4M3.F32.PACK_AB_MERGE_C R33, RZ, R32, RZ ;  /* 0x00000020ff21723e */ /* 0x000fca00048070ff */
[----:B------:R1:W-:Y:S01]  /*2fb0*/  @!P4 STG.E.U8 desc[UR18][R10.64], R33 ;  /* 0x000000210a00c986 */ /* 0x0003e2000c101112 */
[----:B------:R-:W-:Y:S05]  /*2fc0*/  @P3 BRA `(.L_x_36) ;  /* 0x0000000000043947 */ /* 0x000fea0003800000 */
[----:B------:R2:W5:Y:S02]  /*2fd0*/  LDG.E.U8 R5, desc[UR18][R24.64+0x1] ;  /* 0x0000011218057981 */ /* 0x000564000c1e1100 */
.L_x_36:
[----:B------:R-:W-:Y:S05]  /*2fe0*/  BSYNC B1 ;  /* 0x0000000000017941 */ /* 0x000fea0003800000 */
.L_x_35:
[----:B-----5:R-:W-:Y:S01]  /*2ff0*/  LOP3.LUT R5, R5, 0xff, RZ, 0xc0, !PT ;  /* 0x000000ff05057812 */ /* 0x020fe200078ec0ff */
[----:B------:R-:W-:Y:S01]  /*3000*/  BSSY B1, `(.L_x_37) ;  /* 0x0000013000017945 */ /* 0x000fe20003800000 */
[----:B-1----:R-:W-:Y:S02]  /*3010*/  IADD3 R33, P1, R35, 0x8, RZ ;  /* 0x0000000823217810 */ /* 0x002fe40007f3e0ff */
[----:B------:R-:W-:-:S03]  /*3020*/  F2FP.F16.E4M3.UNPACK_B R5, R5 ;  /* 0x00000005ff05723e */ /* 0x000fc600020006ff */
[----:B------:R-:W-:Y:S01]  /*3030*/  IMAD.X R27, RZ, RZ, R27, P1 ;  /* 0x000000ffff1b7224 */ /* 0x000fe200008e061b */
[----:B------:R-:W-:Y:S01]  /*3040*/  ISETP.GE.AND P1, PT, R34, 0x9, PT ;  /* 0x000000092200780c */ /* 0x000fe20003f26270 */
[----:B------:R-:W-:Y:S02]  /*3050*/  HADD2.F32 R26, -RZ, R5.H0_H0 ;  /* 0x20000005ff1a7230 */ /* 0x000fe40000004100 */
[----:B------:R-:W-:Y:S01]  /*3060*/  IMAD.WIDE.U32 R30, R33, UR6, R30 ;  /* 0x00000006211e7c25 */ /* 0x000fe2000f8e001e */
[----:B------:R-:W-:-:S03]  /*3070*/  ISETP.LT.OR P5, PT, R29, 0x1, !P1 ;  /* 0x000000011d00780c */ /* 0x000fc60004fa1670 */
[----:B------:R-:W-:Y:S01]  /*3080*/  FMUL R5, R26, R9 ;  /* 0x000000091a057220 */ /* 0x000fe20000400000 */
[----:B------:R-:W-:-:S03]  /*3090*/  IMAD R26, R27, UR6, RZ ;  /* 0x000000061b1a7c24 */ /* 0x000fc6000f8e02ff */
[----:B------:R-:W-:Y:S01]  /*30a0*/  FFMA R5, R136, R8, R5 ;  /* 0x0000000888057223 */ /* 0x000fe20000000005 */
[----:B------:R-:W-:Y:S01]  /*30b0*/  IMAD R33, R33, UR7, R26 ;  /* 0x0000000721217c24 */ /* 0x000fe2000f8e021a */
[----:B------:R-:W-:-:S03]  /*30c0*/  IADD3 R26, P4, R30, UR10, RZ ;  /* 0x0000000a1e1a7c10 */ /* 0x000fc6000ff9e0ff */
[----:B------:R-:W-:Y:S02]  /*30d0*/  F2FP.SATFINITE.E4M3.F32.PACK_AB_MERGE_C R35, RZ, R5, RZ ;  /* 0x00000005ff23723e */ /* 0x000fe400048070ff */
[----:B------:R-:W-:Y:S02]  /*30e0*/  IADD3.X R27, R31, UR11, R33, P4, !PT ;  /* 0x0000000b1f1b7c10 */ /* 0x000fe4000a7fe421 */
[----:B------:R-:W-:Y:S01]  /*30f0*/  PRMT R5, RZ, 0x7610, R5 ;  /* 0x00007610ff057816 */ /* 0x000fe20000000005 */
[----:B------:R1:W-:Y:S01]  /*3100*/  @!P3 STG.E.U8 desc[UR18][R10.64+0x1], R35 ;  /* 0x000001230a00b986 */ /* 0x0003e2000c101112 */
[----:B------:R-:W-:Y:S05]  /*3110*/  @P5 BRA `(.L_x_38) ;  /* 0x0000000000045947 */ /* 0x000fea0003800000 */
[----:B------:R3:W5:Y:S02]  /*3120*/  LDG.E.U8 R5, desc[UR18][R26.64] ;  /* 0x000000121a057981 */ /* 0x000764000c1e1100 */
.L_x_38:
[----:B------:R-:W-:Y:S05]  /*3130*/  BSYNC B1 ;  /* 0x0000000000017941 */ /* 0x000fea0003800000 */
.L_x_37:
[----:B-----5:R-:W-:Y:S01]  /*3140*/  LOP3.LUT R5, R5, 0xff, RZ, 0xc0, !PT ;  /* 0x000000ff05057812 */ /* 0x020fe200078ec0ff */
[----:B------:R-:W-:Y:S01]  /*3150*/  BSSY B1, `(.L_x_39) ;  /* 0x000000b000017945 */ /* 0x000fe20003800000 */
[----:B------:R-:W-:Y:S02]  /*3160*/  ISETP.LT.OR P3, PT, R29, 0x2, !P1 ;  /* 0x000000021d00780c */ /* 0x000fe40004f61670 */
[----:B------:R-:W-:-:S05]  /*3170*/  F2FP.F16.E4M3.UNPACK_B R5, R5 ;  /* 0x00000005ff05723e */ /* 0x000fca00020006ff */
[----:B------:R-:W-:Y:S01]  /*3180*/  HADD2.F32 R30, -RZ, R5.H0_H0 ;  /* 0x20000005ff1e7230 */ /* 0x000fe20000004100 */
[----:B------:R-:W-:-:S04]  /*3190*/  PRMT R5, RZ, 0x7610, R5 ;  /* 0x00007610ff057816 */ /* 0x000fc80000000005 */
[----:B------:R-:W-:-:S04]  /*31a0*/  FMUL R30, R30, R9 ;  /* 0x000000091e1e7220 */ /* 0x000fc80000400000 */
[----:B------:R-:W-:-:S05]  /*31b0*/  FFMA R30, R139, R8, R30 ;  /* 0x000000088b1e7223 */ /* 0x000fca000000001e */
[----:B------:R-:W-:-:S05]  /*31c0*/  F2FP.SATFINITE.E4M3.F32.PACK_AB_MERGE_C R31, RZ, R30, RZ ;  /* 0x0000001eff1f723e */ /* 0x000fca00048070ff */
[----:B------:R4:W-:Y:S01]  /*31d0*/  @!P5 STG.E.U8 desc[UR18][R6.64], R31 ;  /* 0x0000001f0600d986 */ /* 0x0009e2000c101112 */
[----:B------:R-:W-:Y:S05]  /*31e0*/  @P3 BRA `(.L_x_40) ;  /* 0x0000000000043947 */ /* 0x000fea0003800000 */
[----:B------:R0:W5:Y:S02]  /*31f0*/  LDG.E.U8 R5, desc[UR18][R26.64+0x1] ;  /* 0x000001121a057981 */ /* 0x000164000c1e1100 */
.L_x_40:
[----:B------:R-:W-:Y:S05]  /*3200*/  BSYNC B1 ;  /* 0x0000000000017941 */ /* 0x000fea0003800000 */
.L_x_39:
[----:B-----5:R-:W-:Y:S01]  /*3210*/  LOP3.LUT R5, R5, 0xff, RZ, 0xc0, !PT ;  /* 0x000000ff05057812 */ /* 0x020fe200078ec0ff */
[----:B------:R-:W-:Y:S01]  /*3220*/  BSSY B1, `(.L_x_41) ;  /* 0x000000b000017945 */ /* 0x000fe20003800000 */
[----:B------:R-:W-:Y:S02]  /*3230*/  ISETP.LT.OR P4, PT, R29, 0x9, !P0 ;  /* 0x000000091d00780c */ /* 0x000fe40004781670 */
[----:B------:R-:W-:-:S05]  /*3240*/  F2FP.F16.E4M3.UNPACK_B R5, R5 ;  /* 0x00000005ff05723e */ /* 0x000fca00020006ff */
[----:B------:R-:W-:-:S05]  /*3250*/  HADD2.F32 R30, -RZ, R5.H0_H0 ;  /* 0x20000005ff1e7230 */ /* 0x000fca0000004100 */
[----:B------:R-:W-:-:S04]  /*3260*/  FMUL R5, R30, R9 ;  /* 0x000000091e057220 */ /* 0x000fc80000400000 */
[----:B------:R-:W-:-:S05]  /*3270*/  FFMA R5, R134, R8, R5 ;  /* 0x0000000886057223 */ /* 0x000fca0000000005 */
[----:B----4-:R-:W-:Y:S02]  /*3280*/  F2FP.SATFINITE.E4M3.F32.PACK_AB_MERGE_C R31, RZ, R5, RZ ;  /* 0x00000005ff1f723e */ /* 0x010fe400048070ff */
[----:B------:R-:W-:-:S03]  /*3290*/  PRMT R5, RZ, 0x7610, R5 ;  /* 0x00007610ff057816 */ /* 0x000fc60000000005 */
[----:B------:R4:W-:Y:S01]  /*32a0*/  @!P3 STG.E.U8 desc[UR18][R6.64+0x1], R31 ;  /* 0x0000011f0600b986 */ /* 0x0009e2000c101112 */
[----:B------:R-:W-:Y:S05]  /*32b0*/  @P4 BRA `(.L_x_42) ;  /* 0x0000000000044947 */ /* 0x000fea0003800000 */
[----:B------:R0:W5:Y:S02]  /*32c0*/  LDG.E.U8 R5, desc[UR18][R24.64+0x8] ;  /* 0x0000081218057981 */ /* 0x000164000c1e1100 */
.L_x_42:
[----:B------:R-:W-:Y:S05]  /*32d0*/  BSYNC B1 ;  /* 0x0000000000017941 */ /* 0x000fea0003800000 */
.L_x_41:
        /* <DEDUP_REMOVED lines=8> */
[----:B----4-:R-:W-:-:S05]  /*3360*/  F2FP.SATFINITE.E4M3.F32.PACK_AB_MERGE_C R31, RZ, R30, RZ ;  /* 0x0000001eff1f723e */ /* 0x010fca00048070ff */
[----:B------:R4:W-:Y:S01]  /*3370*/  @!P4 STG.E.U8 desc[UR18][R10.64+0x8], R31 ;  /* 0x0000081f0a00c986 */ /* 0x0009e2000c101112 */
[----:B------:R-:W-:Y:S05]  /*3380*/  @P3 BRA `(.L_x_44) ;  /* 0x0000000000043947 */ /* 0x000fea0003800000 */
[----:B------:R0:W5:Y:S02]  /*3390*/  LDG.E.U8 R5, desc[UR18][R24.64+0x9] ;  /* 0x0000091218057981 */ /* 0x000164000c1e1100 */
.L_x_44:
[----:B------:R-:W-:Y:S05]  /*33a0*/  BSYNC B1 ;  /* 0x0000000000017941 */ /* 0x000fea0003800000 */
.L_x_43:
        /* <DEDUP_REMOVED lines=12> */
.L_x_46:
[----:B------:R-:W-:Y:S05]  /*3470*/  BSYNC B1 ;  /* 0x0000000000017941 */ /* 0x000fea0003800000 */
.L_x_45:
        /* <DEDUP_REMOVED lines=12> */
.L_x_48:
[----:B------:R-:W-:Y:S05]  /*3540*/  BSYNC B1 ;  /* 0x0000000000017941 */ /* 0x000fea0003800000 */
.L_x_47:
        /* <DEDUP_REMOVED lines=12> */
.L_x_50:
[----:B------:R-:W-:Y:S05]  /*3610*/  BSYNC B1 ;  /* 0x0000000000017941 */ /* 0x000fea0003800000 */
.L_x_49:
        /* <DEDUP_REMOVED lines=12> */
.L_x_52:
[----:B------:R-:W-:Y:S05]  /*36e0*/  BSYNC B1 ;  /* 0x0000000000017941 */ /* 0x000fea0003800000 */
.L_x_51:
        /* <DEDUP_REMOVED lines=12> */
.L_x_54:
[----:B------:R-:W-:Y:S05]  /*37b0*/  BSYNC B1 ;  /* 0x0000000000017941 */ /* 0x000fea0003800000 */
.L_x_53:
        /* <DEDUP_REMOVED lines=12> */
.L_x_56:
[----:B------:R-:W-:Y:S05]  /*3880*/  BSYNC B1 ;  /* 0x0000000000017941 */ /* 0x000fea0003800000 */
.L_x_55:
        /* <DEDUP_REMOVED lines=12> */
.L_x_58:
[----:B------:R-:W-:Y:S05]  /*3950*/  BSYNC B1 ;  /* 0x0000000000017941 */ /* 0x000fea0003800000 */
.L_x_57:
        /* <DEDUP_REMOVED lines=12> */
.L_x_60:
[----:B------:R-:W-:Y:S05]  /*3a20*/  BSYNC B1 ;  /* 0x0000000000017941 */ /* 0x000fea0003800000 */
.L_x_59:
        /* <DEDUP_REMOVED lines=12> */
.L_x_62:
[----:B------:R-:W-:Y:S05]  /*3af0*/  BSYNC B1 ;  /* 0x0000000000017941 */ /* 0x000fea0003800000 */
.L_x_61:
        /* <DEDUP_REMOVED lines=12> */
.L_x_64:
[----:B------:R-:W-:Y:S05]  /*3bc0*/  BSYNC B1 ;  /* 0x0000000000017941 */ /* 0x000fea0003800000 */
.L_x_63:
        /* <DEDUP_REMOVED lines=12> */
.L_x_66:
[----:B------:R-:W-:Y:S05]  /*3c90*/  BSYNC B1 ;  /* 0x0000000000017941 */ /* 0x000fea0003800000 */
.L_x_65:
        /* <DEDUP_REMOVED lines=12> */
.L_x_68:
[----:B------:R-:W-:Y:S05]  /*3d60*/  BSYNC B1 ;  /* 0x0000000000017941 */ /* 0x000fea0003800000 */
.L_x_67:
        /* <DEDUP_REMOVED lines=12> */
.L_x_70:
[----:B------:R-:W-:Y:S05]  /*3e30*/  BSYNC B1 ;  /* 0x0000000000017941 */ /* 0x000fea0003800000 */
.L_x_69:
        /* <DEDUP_REMOVED lines=12> */
.L_x_72:
[----:B------:R-:W-:Y:S05]  /*3f00*/  BSYNC B1 ;  /* 0x0000000000017941 */ /* 0x000fea0003800000 */
.L_x_71:
        /* <DEDUP_REMOVED lines=12> */
.L_x_74:
[----:B------:R-:W-:Y:S05]  /*3fd0*/  BSYNC B1 ;  /* 0x0000000000017941 */ /* 0x000fea0003800000 */
.L_x_73:
        /* <DEDUP_REMOVED lines=12> */
.L_x_76:
[----:B------:R-:W-:Y:S05]  /*40a0*/  BSYNC B1 ;  /* 0x0000000000017941 */ /* 0x000fea0003800000 */
.L_x_75:
        /* <DEDUP_REMOVED lines=12> */
.L_x_78:
[----:B------:R-:W-:Y:S05]  /*4170*/  BSYNC B1 ;  /* 0x0000000000017941 */ /* 0x000fea0003800000 */
.L_x_77:
        /* <DEDUP_REMOVED lines=12> */
.L_x_80:
[----:B------:R-:W-:Y:S05]  /*4240*/  BSYNC B1 ;  /* 0x0000000000017941 */ /* 0x000fea0003800000 */
.L_x_79:
        /* <DEDUP_REMOVED lines=12> */
.L_x_82:
[----:B------:R-:W-:Y:S05]  /*4310*/  BSYNC B1 ;  /* 0x0000000000017941 */ /* 0x000fea0003800000 */
.L_x_81:
        /* <DEDUP_REMOVED lines=12> */
.L_x_84:
[----:B------:R-:W-:Y:S05]  /*43e0*/  BSYNC B1 ;  /* 0x0000000000017941 */ /* 0x000fea0003800000 */
.L_x_83:
        /* <DEDUP_REMOVED lines=12> */
.L_x_86:
[----:B------:R-:W-:Y:S05]  /*44b0*/  BSYNC B1 ;  /* 0x0000000000017941 */ /* 0x000fea0003800000 */
.L_x_85:
        /* <DEDUP_REMOVED lines=12> */
.L_x_88:
[----:B------:R-:W-:Y:S05]  /*4580*/  BSYNC B1 ;  /* 0x0000000000017941 */ /* 0x000fea0003800000 */
.L_x_87:
        /* <DEDUP_REMOVED lines=12> */
.L_x_90:
[----:B------:R-:W-:Y:S05]  /*4650*/  BSYNC B1 ;  /* 0x0000000000017941 */ /* 0x000fea0003800000 */
.L_x_89:
        /* <DEDUP_REMOVED lines=12> */
.L_x_92:
[----:B------:R-:W-:Y:S05]  /*4720*/  BSYNC B1 ;  /* 0x0000000000017941 */ /* 0x000fea0003800000 */
.L_x_91:
        /* <DEDUP_REMOVED lines=12> */
.L_x_94:
[----:B------:R-:W-:Y:S05]  /*47f0*/  BSYNC B1 ;  /* 0x0000000000017941 */ /* 0x000fea0003800000 */
.L_x_93:
        /* <DEDUP_REMOVED lines=12> */
.L_x_96:
[----:B------:R-:W-:Y:S05]  /*48c0*/  BSYNC B1 ;  /* 0x0000000000017941 */ /* 0x000fea0003800000 */
.L_x_95:
        /* <DEDUP_REMOVED lines=12> */
.L_x_98:
[----:B------:R-:W-:Y:S05]  /*4990*/  BSYNC B1 ;  /* 0x0000000000017941 */ /* 0x000fea0003800000 */
.L_x_97:
        /* <DEDUP_REMOVED lines=12> */
.L_x_100:
[----:B------:R-:W-:Y:S05]  /*4a60*/  BSYNC B1 ;  /* 0x0000000000017941 */ /* 0x000fea0003800000 */
.L_x_99:
        /* <DEDUP_REMOVED lines=12> */
.L_x_102:
[----:B------:R-:W-:Y:S05]  /*4b30*/  BSYNC B1 ;  /* 0x0000000000017941 */ /* 0x000fea0003800000 */
.L_x_101:
        /* <DEDUP_REMOVED lines=12> */
.L_x_104:
[----:B------:R-:W-:Y:S05]  /*4c00*/  BSYNC B1 ;  /* 0x0000000000017941 */ /* 0x000fea0003800000 */
.L_x_103:
        /* <DEDUP_REMOVED lines=12> */
.L_x_106:
[----:B------:R-:W-:Y:S05]  /*4cd0*/  BSYNC B1 ;  /* 0x0000000000017941 */ /* 0x000fea0003800000 */
.L_x_105:
        /* <DEDUP_REMOVED lines=12> */
.L_x_108:
[----:B------:R-:W-:Y:S05]  /*4da0*/  BSYNC B1 ;  /* 0x0000000000017941 */ /* 0x000fea0003800000 */
.L_x_107:
        /* <DEDUP_REMOVED lines=12> */
.L_x_110:
[----:B------:R-:W-:Y:S05]  /*4e70*/  BSYNC B1 ;  /* 0x0000000000017941 */ /* 0x000fea0003800000 */
.L_x_109:
        /* <DEDUP_REMOVED lines=12> */
.L_x_112:
[----:B------:R-:W-:Y:S05]  /*4f40*/  BSYNC B1 ;  /* 0x0000000000017941 */ /* 0x000fea0003800000 */
.L_x_111:
        /* <DEDUP_REMOVED lines=12> */
.L_x_114:
[----:B------:R-:W-:Y:S05]  /*5010*/  BSYNC B1 ;  /* 0x0000000000017941 */ /* 0x000fea0003800000 */
.L_x_113:
        /* <DEDUP_REMOVED lines=12> */
.L_x_116:
[----:B------:R-:W-:Y:S05]  /*50e0*/  BSYNC B1 ;  /* 0x0000000000017941 */ /* 0x000fea0003800000 */
.L_x_115:
        /* <DEDUP_REMOVED lines=12> */
.L_x_118:
[----:B------:R-:W-:Y:S05]  /*51b0*/  BSYNC B1 ;  /* 0x0000000000017941 */ /* 0x000fea0003800000 */
.L_x_117:
        /* <DEDUP_REMOVED lines=12> */
.L_x_120:
[----:B------:R-:W-:Y:S05]  /*5280*/  BSYNC B1 ;  /* 0x0000000000017941 */ /* 0x000fea0003800000 */
.L_x_119:
        /* <DEDUP_REMOVED lines=12> */
.L_x_122:
[----:B------:R-:W-:Y:S05]  /*5350*/  BSYNC B1 ;  /* 0x0000000000017941 */ /* 0x000fea0003800000 */
.L_x_121:
        /* <DEDUP_REMOVED lines=12> */
.L_x_124:
[----:B------:R-:W-:Y:S05]  /*5420*/  BSYNC B1 ;  /* 0x0000000000017941 */ /* 0x000fea0003800000 */
.L_x_123:
        /* <DEDUP_REMOVED lines=12> */
.L_x_126:
[----:B------:R-:W-:Y:S05]  /*54f0*/  BSYNC B1 ;  /* 0x0000000000017941 */ /* 0x000fea0003800000 */
.L_x_125:
        /* <DEDUP_REMOVED lines=12> */
.L_x_128:
[----:B------:R-:W-:Y:S05]  /*55c0*/  BSYNC B1 ;  /* 0x0000000000017941 */ /* 0x000fea0003800000 */
.L_x_127:
        /* <DEDUP_REMOVED lines=12> */
.L_x_130:
[----:B------:R-:W-:Y:S05]  /*5690*/  BSYNC B1 ;  /* 0x0000000000017941 */ /* 0x000fea0003800000 */
.L_x_129:
        /* <DEDUP_REMOVED lines=12> */
.L_x_132:
[----:B------:R-:W-:Y:S05]  /*5760*/  BSYNC B1 ;  /* 0x0000000000017941 */ /* 0x000fea0003800000 */
.L_x_131:
        /* <DEDUP_REMOVED lines=12> */
.L_x_134:
[----:B------:R-:W-:Y:S05]  /*5830*/  BSYNC B1 ;  /* 0x0000000000017941 */ /* 0x000fea0003800000 */
.L_x_133:
        /* <DEDUP_REMOVED lines=12> */
.L_x_136:
[----:B------:R-:W-:Y:S05]  /*5900*/  BSYNC B1 ;  /* 0x0000000000017941 */ /* 0x000fea0003800000 */
.L_x_135:
        /* <DEDUP_REMOVED lines=12> */
.L_x_138:
[----:B------:R-:W-:Y:S05]  /*59d0*/  BSYNC B1 ;  /* 0x0000000000017941 */ /* 0x000fea0003800000 */
.L_x_137:
        /* <DEDUP_REMOVED lines=12> */
.L_x_140:
[----:B------:R-:W-:Y:S05]  /*5aa0*/  BSYNC B1 ;  /* 0x0000000000017941 */ /* 0x000fea0003800000 */
.L_x_139:
        /* <DEDUP_REMOVED lines=12> */
.L_x_142:
[----:B------:R-:W-:Y:S05]  /*5b70*/  BSYNC B1 ;  /* 0x0000000000017941 */ /* 0x000fea0003800000 */
.L_x_141:
        /* <DEDUP_REMOVED lines=12> */
.L_x_144:
[----:B------:R-:W-:Y:S05]  /*5c40*/  BSYNC B1 ;  /* 0x0000000000017941 */ /* 0x000fea0003800000 */
.L_x_143:
[----:B-----5:R-:W-:Y:S01]  /*5c50*/  LOP3.LUT R5, R5, 0xff, RZ, 0xc0, !PT ;  /* 0x000000ff05057812 */ /* 0x020fe200078ec0ff */
[----:B------:R-:W-:Y:S01]  /*5c60*/  BSSY B1, `(.L_x_145) ;  /* 0x000000b000017945 */ /* 0x000fe20003800000 */
[----:B------:R-:W-:Y:S02]  /*5c70*/  ISETP.LT.OR P4, PT, R29, 0x71, !P0 ;  /* 0x000000711d00780c */ /* 0x000fe40004781670 */
[----:B------:R-:W-:-:S05]  /*5c80*/  F2FP.F16.E4M3.UNPACK_B R5, R5 ;  /* 0x00000005ff05723e */ /* 0x000fca00020006ff */
[----:B------:R-:W-:-:S05]  /*5c90*/  HADD2.F32 R18, -RZ, R5.H0_H0 ;  /* 0x20000005ff127230 */ /* 0x000fca0000004100 */
[----:B------:R-:W-:-:S04]  /*5ca0*/  FMUL R5, R18, R9 ;  /* 0x0000000912057220 */ /* 0x000fc80000400000 */
[----:B------:R-:W-:-:S05]  /*5cb0*/  FFMA R5, R20, R8, R5 ;  /* 0x0000000814057223 */ /* 0x000fca0000000005 */
[----:B0-----:R-:W-:Y:S02]  /*5cc0*/  F2FP.SATFINITE.E4M3.F32.PACK_AB_MERGE_C R23, RZ, R5, RZ ;  /* 0x00000005ff17723e */ /* 0x001fe400048070ff */
[----:B------:R-:W-:-:S03]  /*5cd0*/  PRMT R5, RZ, 0x7610, R5 ;  /* 0x00007610ff057816 */ /* 0x000fc60000000005 */
[----:B------:R0:W-:Y:S01]  /*5ce0*/  @!P3 STG.E.U8 desc[UR18][R6.64+0x69], R23 ;  /* 0x000069170600b986 */ /* 0x0001e2000c101112 */
[----:B------:R-:W-:Y:S05]  /*5cf0*/  @P4 BRA `(.L_x_146) ;  /* 0x0000000000044947 */ /* 0x000fea0003800000 */
[----:B------:R0:W5:Y:S02]  /*5d00*/  LDG.E.U8 R5, desc[UR18][R24.64+0x70] ;  /* 0x0000701218057981 */ /* 0x000164000c1e1100 */
.L_x_146:
[----:B------:R-:W-:Y:S05]  /*5d10*/  BSYNC B1 ;  /* 0x0000000000017941 */ /* 0x000fea0003800000 */
.L_x_145:
        /* <DEDUP_REMOVED lines=12> */
.L_x_148:
[----:B------:R-:W-:Y:S05]  /*5de0*/  BSYNC B1 ;  /* 0x0000000000017941 */ /* 0x000fea0003800000 */
.L_x_147:
        /* <DEDUP_REMOVED lines=12> */
.L_x_150:
[----:B------:R-:W-:Y:S05]  /*5eb0*/  BSYNC B1 ;  /* 0x0000000000017941 */ /* 0x000fea0003800000 */
.L_x_149:
        /* <DEDUP_REMOVED lines=8> */
[----:B0-----:R-:W-:-:S05]  /*5f40*/  F2FP.SATFINITE.E4M3.F32.PACK_AB_MERGE_C R17, RZ, R18, RZ ;  /* 0x00000012ff11723e */ /* 0x001fca00048070ff */
[----:B------:R0:W-:Y:S01]  /*5f50*/  @!P4 STG.E.U8 desc[UR18][R6.64+0x70], R17 ;  /* 0x000070110600c986 */ /* 0x0001e2000c101112 */
[----:B------:R-:W-:Y:S05]  /*5f60*/  @P3 BRA `(.L_x_152) ;  /* 0x0000000000043947 */ /* 0x000fea0003800000 */
[----:B------:R0:W5:Y:S02]  /*5f70*/  LDG.E.U8 R5, desc[UR18][R26.64+0x71] ;  /* 0x000071121a057981 */ /* 0x000164000c1e1100 */
.L_x_152:
[----:B------:R-:W-:Y:S05]  /*5f80*/  BSYNC B1 ;  /* 0x0000000000017941 */ /* 0x000fea0003800000 */
.L_x_151:
        /* <DEDUP_REMOVED lines=12> */
.L_x_154:
[----:B------:R-:W-:Y:S05]  /*6050*/  BSYNC B1 ;  /* 0x0000000000017941 */ /* 0x000fea0003800000 */
.L_x_153:
        /* <DEDUP_REMOVED lines=12> */
.L_x_156:
[----:B------:R-:W-:Y:S05]  /*6120*/  BSYNC B1 ;  /* 0x0000000000017941 */ /* 0x000fea0003800000 */
.L_x_155:
        /* <DEDUP_REMOVED lines=12> */
.L_x_158:
[----:B------:R-:W-:Y:S05]  /*61f0*/  BSYNC B1 ;  /* 0x0000000000017941 */ /* 0x000fea0003800000 */
.L_x_157:
[----:B-----5:R-:W-:Y:S01]  /*6200*/  LOP3.LUT R5, R5, 0xff, RZ, 0xc0, !PT ;  /* 0x000000ff05057812 */ /* 0x020fe200078ec0ff */
[----:B------:R-:W-:Y:S01]  /*6210*/  BSSY B1, `(.L_x_159) ;  /* 0x000000b000017945 */ /* 0x000fe20003800000 */
[----:B------:R-:W-:Y:S02]  /*6220*/  ISETP.LT.OR P1, PT, R29, 0x7a, !P1 ;  /* 0x0000007a1d00780c */ /* 0x000fe40004f21670 */
[----:B------:R-:W-:-:S05]  /*6230*/  F2FP.F16.E4M3.UNPACK_B R5, R5 ;  /* 0x00000005ff05723e */ /* 0x000fca00020006ff */
[----:B01--4-:R-:W-:Y:S01]  /*6240*/  HADD2.F32 R10, -RZ, R5.H0_H0 ;  /* 0x20000005ff0a7230 */ /* 0x013fe20000004100 */
[----:B------:R-:W-:-:S04]  /*6250*/  PRMT R5, RZ, 0x7610, R5 ;  /* 0x00007610ff057816 */ /* 0x000fc80000000005 */
[----:B------:R-:W-:-:S04]  /*6260*/  FMUL R10, R10, R9 ;  /* 0x000000090a0a7220 */ /* 0x000fc80000400000 */
[----:B------:R-:W-:-:S05]  /*6270*/  FFMA R10, R15, R8, R10 ;  /* 0x000000080f0a7223 */ /* 0x000fca000000000a */
[----:B------:R-:W-:-:S05]  /*6280*/  F2FP.SATFINITE.E4M3.F32.PACK_AB_MERGE_C R11, RZ, R10, RZ ;  /* 0x0000000aff0b723e */ /* 0x000fca00048070ff */
[----:B------:R0:W-:Y:S01]  /*6290*/  @!P3 STG.E.U8 desc[UR18][R6.64+0x78], R11 ;  /* 0x0000780b0600b986 */ /* 0x0001e2000c101112 */
[----:B------:R-:W-:Y:S05]  /*62a0*/  @P1 BRA `(.L_x_160) ;  /* 0x0000000000041947 */ /* 0x000fea0003800000 */
[----:B------:R1:W5:Y:S02]  /*62b0*/  LDG.E.U8 R5, desc[UR18][R26.64+0x79] ;  /* 0x000079121a057981 */ /* 0x000364000c1e1100 */
.L_x_160:
[----:B------:R-:W-:Y:S05]  /*62c0*/  BSYNC B1 ;  /* 0x0000000000017941 */ /* 0x000fea0003800000 */
.L_x_159:
[----:B------:R-:W-:Y:S05]  /*62d0*/  @P1 BRA `(.L_x_161) ;  /* 0x0000001000281947 */ /* 0x000fea0003800000 */
[----:B-----5:R-:W-:-:S04]  /*62e0*/  LOP3.LUT R5, R5, 0xff, RZ, 0xc0, !PT ;  /* 0x000000ff05057812 */ /* 0x020fc800078ec0ff */
[----:B------:R-:W-:-:S05]  /*62f0*/  F2FP.F16.E4M3.UNPACK_B R5, R5 ;  /* 0x00000005ff05723e */ /* 0x000fca00020006ff */
[----:B------:R-:W-:-:S05]  /*6300*/  HADD2.F32 R10, -RZ, R5.H0_H0 ;  /* 0x20000005ff0a7230 */ /* 0x000fca0000004100 */
[----:B------:R-:W-:-:S04]  /*6310*/  FMUL R5, R10, R9 ;  /* 0x000000090a057220 */ /* 0x000fc80000400000 */
[----:B------:R-:W-:-:S05]  /*6320*/  FFMA R5, R14, R8, R5 ;  /* 0x000000080e057223 */ /* 0x000fca0000000005 */
[----:B------:R-:W-:-:S05]  /*6330*/  F2FP.SATFINITE.E4M3.F32.PACK_AB_MERGE_C R5, RZ, R5, RZ ;  /* 0x00000005ff05723e */ /* 0x000fca00048070ff */
[----:B------:R4:W-:Y:S01]  /*6340*/  STG.E.U8 desc[UR18][R6.64+0x79], R5 ;  /* 0x0000790506007986 */ /* 0x0009e2000c101112 */
[----:B------:R-:W-:Y:S05]  /*6350*/  BRA `(.L_x_161) ;  /* 0x0000001000087947 */ /* 0x000fea0003800000 */
.L_x_32:
[----:B------:R-:W-:Y:S01]  /*6360*/  ISETP.GE.AND P1, PT, R34, 0x1, PT ;  /* 0x000000012200780c */ /* 0x000fe20003f26270 */
[-C--:B--2---:R-:W-:Y:S01]  /*6370*/  FMUL R141, R141, R8.reuse ;  /* 0x000000088d8d7220 */ /* 0x084fe20000400000 */
[-C--:B------:R-:W-:Y:S01]  /*6380*/  FMUL R136, R136, R8.reuse ;  /* 0x0000000888887220 */ /* 0x080fe20000400000 */
[----:B------:R-:W-:Y:S01]  /*6390*/  ISETP.GE.AND P0, PT, R34, 0x9, PT ;  /* 0x000000092200780c */ /* 0x000fe20003f06270 */
[-C--:B------:R-:W-:Y:S01]  /*63a0*/  FMUL R139, R139, R8.reuse ;  /* 0x000000088b8b7220 */ /* 0x080fe20000400000 */
[C---:B------:R-:W-:Y:S01]  /*63b0*/  ISETP.LT.OR P4, PT, R29.reuse, 0x1, !P1 ;  /* 0x000000011d00780c */ /* 0x040fe20004f81670 */
[-C--:B------:R-:W-:Y:S01]  /*63c0*/  FMUL R134, R134, R8.reuse ;  /* 0x0000000886867220 */ /* 0x080fe20000400000 */
[----:B------:R-:W-:Y:S01]  /*63d0*/  ISETP.LT.OR P5, PT, R29, 0x2, !P1 ;  /* 0x000000021d00780c */ /* 0x000fe20004fa1670 */
[-C--:B------:R-:W-:Y:S01]  /*63e0*/  FMUL R137, R137, R8.reuse ;  /* 0x0000000889897220 */ /* 0x080fe20000400000 */
[----:B------:R-:W-:Y:S01]  /*63f0*/  F2FP.SATFINITE.E4M3.F32.PACK_AB_MERGE_C R141, RZ, R141, RZ ;  /* 0x0000008dff8d723e */ /* 0x000fe200048070ff */
[----:B------:R-:W-:Y:S01]  /*6400*/  FMUL R132, R132, R8 ;  /* 0x0000000884847220 */ /* 0x000fe20000400000 */
[----:B------:R-:W-:Y:S01]  /*6410*/  F2FP.SATFINITE.E4M3.F32.PACK_AB_MERGE_C R5, RZ, R136, RZ ;  /* 0x00000088ff05723e */ /* 0x000fe200048070ff */
[-C--:B------:R-:W-:Y:S01]  /*6420*/  FMUL R135, R135, R8.reuse ;  /* 0x0000000887877220 */ /* 0x080fe20000400000 */
[C---:B------:R-:W-:Y:S01]  /*6430*/  ISETP.LT.OR P3, PT, R29.reuse, 0x1, !P0 ;  /* 0x000000011d00780c */ /* 0x040fe20004761670 */
[-C--:B------:R-:W-:Y:S01]  /*6440*/  FMUL R130, R130, R8.reuse ;  /* 0x0000000882827220 */ /* 0x080fe20000400000 */
[----:B------:R-:W-:Y:S01]  /*6450*/  ISETP.LT.OR P6, PT, R29, 0xa, !P1 ;  /* 0x0000000a1d00780c */ /* 0x000fe20004fc1670 */
[-C--:B------:R-:W-:Y:S01]  /*6460*/  FMUL R133, R133, R8.reuse ;  /* 0x0000000885857220 */ /* 0x080fe20000400000 */
[----:B------:R-:W-:Y:S01]  /*6470*/  F2FP.SATFINITE.E4M3.F32.PACK_AB_MERGE_C R139, RZ, R139, RZ ;  /* 0x0000008bff8b723e */ /* 0x000fe200048070ff */
[----:B------:R-:W-:Y:S01]  /*6480*/  @!P4 STG.E.U8 desc[UR18][R10.64], R141 ;  /* 0x0000008d0a00c986 */ /* 0x000fe2000c101112 */
[C---:B------:R-:W-:Y:S01]  /*6490*/  ISETP.LT.OR P4, PT, R29.reuse, 0x2, !P0 ;  /* 0x000000021d00780c */ /* 0x040fe20004781670 */
[----:B------:R-:W-:Y:S01]  /*64a0*/  FMUL R128, R128, R8 ;  /* 0x0000000880807220 */ /* 0x000fe20000400000 */
[----:B------:R-:W-:Y:S01]  /*64b0*/  F2FP.SATFINITE.E4M3.F32.PACK_AB_MERGE_C R25, RZ, R134, RZ ;  /* 0x00000086ff19723e */ /* 0x000fe200048070ff */
[----:B------:R0:W-:Y:S01]  /*64c0*/  @!P5 STG.E.U8 desc[UR18][R10.64+0x1], R5 ;  /* 0x000001050a00d986 */ /* 0x0001e2000c101112 */
[----:B------:R-:W-:Y:S01]  /*64d0*/  ISETP.LT.OR P5, PT, R29, 0x9, !P1 ;  /* 0x000000091d00780c */ /* 0x000fe20004fa1670 */
[-C--:B------:R-:W-:Y:S01]  /*64e0*/  FMUL R131, R131, R8.reuse ;  /* 0x0000000883837220 */ /* 0x080fe20000400000 */
[----:B------:R-:W-:Y:S01]  /*64f0*/  F2FP.SATFINITE.E4M3.F32.PACK_AB_MERGE_C R137, RZ, R137, RZ ;  /* 0x00000089ff89723e */ /* 0x000fe200048070ff */
[----:B------:R-:W-:Y:S01]  /*6500*/  @!P3 STG.E.U8 desc[UR18][R6.64], R139 ;  /* 0x0000008b0600b986 */ /* 0x000fe2000c101112 */
[----:B------:R-:W-:Y:S01]  /*6510*/  ISETP.LT.OR P3, PT, R29, 0x9, !P0 ;  /* 0x000000091d00780c */ /* 0x000fe20004761670 */
[-C--:B------:R-:W-:Y:S01]  /*6520*/  FMUL R126, R126, R8.reuse ;  /* 0x000000087e7e7220 */ /* 0x080fe20000400000 */
[----:B------:R-:W-:Y:S01]  /*6530*/  F2FP.SATFINITE.E4M3.F32.PACK_AB_MERGE_C R135, RZ, R135, RZ ;  /* 0x00000087ff87723e */ /* 0x000fe200048070ff */
[-C--:B------:R-:W-:Y:S01]  /*6540*/  FMUL R129, R129, R8.reuse ;  /* 0x0000000881817220 */ /* 0x080fe20000400000 */
[----:B------:R-:W-:Y:S01]  /*6550*/  F2FP.SATFINITE.E4M3.F32.PACK_AB_MERGE_C R133, RZ, R133, RZ ;  /* 0x00000085ff85723e */ /* 0x000fe200048070ff */
[----:B------:R1:W-:Y:S01]  /*6560*/  @!P4 STG.E.U8 desc[UR18][R6.64+0x1], R25 ;  /* 0x000001190600c986 */ /* 0x0003e2000c101112 */
[C---:B------:R-:W-:Y:S01]  /*6570*/  ISETP.LT.OR P4, PT, R29.reuse, 0xa, !P0 ;  /* 0x0000000a1d00780c */ /* 0x040fe20004781670 */
[----:B------:R-:W-:Y:S01]  /*6580*/  FMUL R124, R124, R8 ;  /* 0x000000087c7c7220 */ /* 0x000fe20000400000 */
[----:B0-----:R-:W-:Y:S01]  /*6590*/  F2FP.SATFINITE.E4M3.F32.PACK_AB_MERGE_C R5, RZ, R132, RZ ;  /* 0x00000084ff05723e */ /* 0x001fe200048070ff */
[----:B------:R-:W-:Y:S01]  /*65a0*/  @!P5 STG.E.U8 desc[UR18][R10.64+0x8], R137 ;  /* 0x000008890a00d986 */ /* 0x000fe2000c101112 */
[----:B------:R-:W-:Y:S01]  /*65b0*/  ISETP.LT.OR P5, PT, R29, 0x11, !P1 ;  /* 0x000000111d00780c */ /* 0x000fe20004fa1670 */
[-C--:B------:R-:W-:Y:S01]  /*65c0*/  FMUL R127, R127, R8.reuse ;  /* 0x000000087f7f7220 */ /* 0x080fe20000400000 */
[----:B------:R-:W-:Y:S01]  /*65d0*/  F2FP.SATFINITE.E4M3.F32.PACK_AB_MERGE_C R131, RZ, R131, RZ ;  /* 0x00000083ff83723e */ /* 0x000fe200048070ff */
[----:B------:R0:W-:Y:S01]  /*65e0*/  @!P6 STG.E.U8 desc[UR18][R10.64+0x9], R5 ;  /* 0x000009050a00e986 */ /* 0x0001e2000c101112 */
[----:B------:R-:W-:Y:S01]  /*65f0*/  ISETP.LT.OR P6, PT, R29, 0x12, !P1 ;  /* 0x000000121d00780c */ /* 0x000fe20004fc1670 */
[----:B------:R-:W-:Y:S01]  /*6600*/  FMUL R122, R122, R8 ;  /* 0x000000087a7a7220 */ /* 0x000fe20000400000 */
[----:B------:R-:W-:Y:S01]  /*6610*/  F2FP.SATFINITE.E4M3.F32.PACK_AB_MERGE_C R129, RZ, R129, RZ ;  /* 0x00000081ff81723e */ /* 0x000fe200048070ff */
[----:B------:R-:W-:Y:S01]  /*6620*/  @!P3 STG.E.U8 desc[UR18][R6.64+0x8], R135 ;  /* 0x000008870600b986 */ /* 0x000fe2000c101112 */
[----:B-1----:R-:W-:Y:S01]  /*6630*/  F2FP.SATFINITE.E4M3.F32.PACK_AB_MERGE_C R25, RZ, R130, RZ ;  /* 0x00000082ff19723e */ /* 0x002fe200048070ff */
[-C--:B------:R-:W-:Y:S01]  /*6640*/  FMUL R125, R125, R8.reuse ;  /* 0x000000087d7d7220 */ /* 0x080fe20000400000 */
[C---:B------:R-:W-:Y:S01]  /*6650*/  ISETP.LT.OR P3, PT, R29.reuse, 0x11, !P0 ;  /* 0x000000111d00780c */ /* 0x040fe20004761670 */
[-C--:B------:R-:W-:Y:S01]  /*6660*/  FMUL R120, R120, R8.reuse ;  /* 0x0000000878787220 */ /* 0x080fe20000400000 */
[----:B------:R-:W-:Y:S01]  /*6670*/  F2FP.SATFINITE.E4M3.F32.PACK_AB_MERGE_C R127, RZ, R127, RZ ;  /* 0x0000007fff7f723e */ /* 0x000fe200048070ff */
[----:B------:R1:W-:Y:S01]  /*6680*/  @!P4 STG.E.U8 desc[UR18][R6.64+0x9], R25 ;  /* 0x000009190600c986 */ /* 0x0003e2000c101112 */
[----:B------:R-:W-:Y:S01]  /*6690*/  ISETP.LT.OR P4, PT, R29, 0x12, !P0 ;  /* 0x000000121d00780c */ /* 0x000fe20004781670 */
[----:B------:R-:W-:Y:S01]  /*66a0*/  FMUL R123, R123, R8 ;  /* 0x000000087b7b7220 */ /* 0x000fe20000400000 */
[----:B0-----:R-:W-:Y:S01]  /*66b0*/  F2FP.SATFINITE.E4M3.F32.PACK_AB_MERGE_C R5, RZ, R128, RZ ;  /* 0x00000080ff05723e */ /* 0x001fe200048070ff */
[----:B------:R-:W-:Y:S01]  /*66c0*/  @!P5 STG.E.U8 desc[UR18][R10.64+0x10], R133 ;  /* 0x000010850a00d986 */ /* 0x000fe2000c101112 */
[C---:B------:R-:W-:Y:S01]  /*66d0*/  ISETP.LT.OR P5, PT, R29.reuse, 0x19, !P1 ;  /* 0x000000191d00780c */ /* 0x040fe20004fa1670 */
[-C--:B------:R-:W-:Y:S01]  /*66e0*/  FMUL R118, R118, R8.reuse ;  /* 0x0000000876767220 */ /* 0x080fe20000400000 */
[----:B------:R-:W-:Y:S01]  /*66f0*/  F2FP.SATFINITE.E4M3.F32.PACK_AB_MERGE_C R125, RZ, R125, RZ ;  /* 0x0000007dff7d723e */ /* 0x000fe200048070ff */
[----:B------:R0:W-:Y:S01]  /*6700*/  @!P6 STG.E.U8 desc[UR18][R10.64+0x11], R5 ;  /* 0x000011050a00e986 */ /* 0x0001e2000c101112 */
[----:B------:R-:W-:Y:S01]  /*6710*/  ISETP.LT.OR P6, PT, R29, 0x1a, !P1 ;  /* 0x0000001a1d00780c */ /* 0x000fe20004fc1670 */
[-C--:B------:R-:W-:Y:S01]  /*6720*/  FMUL R121, R121, R8.reuse ;  /* 0x0000000879797220 */ /* 0x080fe20000400000 */
[----:B------:R-:W-:Y:S01]  /*6730*/  FMUL R116, R116, R8 ;  /* 0x0000000874747220 */ /* 0x000fe20000400000 */
[----:B-1----:R-:W-:Y:S01]  /*6740*/  F2FP.SATFINITE.E4M3.F32.PACK_AB_MERGE_C R25, RZ, R126, RZ ;  /* 0x0000007eff19723e */ /* 0x002fe200048070ff */
[----:B------:R-:W-:Y:S01]  /*6750*/  @!P3 STG.E.U8 desc[UR18][R6.64+0x10], R131 ;  /* 0x000010830600b986 */ /* 0x000fe2000c101112 */
[----:B------:R-:W-:Y:S01]  /*6760*/  ISETP.LT.OR P3, PT, R29, 0x19, !P0 ;  /* 0x000000191d00780c */ /* 0x000fe20004761670 */
        /* <DEDUP_REMOVED lines=35> */
[----:B------:R-:W-:Y:S01]  /*69a0*/  ISETP.LT.OR P3, PT, R29, 0x29, !P0 ;  /* 0x000000291d00780c */ /* 0x000fe20004761670 */
[-C--:B------:R-:W-:Y:S01]  /*69b0*/  FMUL R109, R109, R8.reuse ;  /* 0x000000086d6d7220 */ /* 0x080fe20000400000 */
[-C--:B------:R-:W-:Y:S01]  /*69c0*/  FMUL R104, R104, R8.reuse ;  /* 0x0000000868687220 */ /* 0x080fe20000400000 */
        /* <DEDUP_REMOVED lines=104> */
[----:B------:R-:W-:-:S02]  /*7050*/  ISETP.LT.OR P3, PT, R29, 0x59, !P0 ;  /* 0x000000591d00780c */ /* 0x000fc40004761670 */
[----:B------:R-:W-:Y:S01]  /*7060*/  F2FP.SATFINITE.E4M3.F32.PACK_AB_MERGE_C R19, RZ, R19, RZ ;  /* 0x00000013ff13723e */ /* 0x000fe200048070ff */
[----:B------:R1:W-:Y:S01]  /*7070*/  @!P4 STG.E.U8 desc[UR18][R6.64+0x51], R25 ;  /* 0x000051190600c986 */ /* 0x0003e2000c101112 */
[C---:B------:R-:W-:Y:S02]  /*7080*/  ISETP.LT.OR P4, PT, R29.reuse, 0x5a, !P0 ;  /* 0x0000005a1d00780c */ /* 0x040fe40004781670 */
[----:B0-----:R-:W-:Y:S01]  /*7090*/  F2FP.SATFINITE.E4M3.F32.PACK_AB_MERGE_C R5, RZ, R92, RZ ;  /* 0x0000005cff05723e */ /* 0x001fe200048070ff */
[----:B------:R-:W-:Y:S01]  /*70a0*/  @!P5 STG.E.U8 desc[UR18][R10.64+0x58], R97 ;  /* 0x000058610a00d986 */ /* 0x000fe2000c101112 */
[C---:B------:R-:W-:Y:S02]  /*70b0*/  ISETP.LT.OR P5, PT, R29.reuse, 0x61, !P1 ;  /* 0x000000611d00780c */ /* 0x040fe40004fa1670 */
[----:B------:R-:W-:Y:S01]  /*70c0*/  F2FP.SATFINITE.E4M3.F32.PACK_AB_MERGE_C R13, RZ, R13, RZ ;  /* 0x0000000dff0d723e */ /* 0x000fe200048070ff */
[----:B------:R0:W-:Y:S01]  /*70d0*/  @!P6 STG.E.U8 desc[UR18][R10.64+0x59], R5 ;  /* 0x000059050a00e986 */ /* 0x0001e2000c101112 */
[----:B------:R-:W-:-:S02]  /*70e0*/  ISETP.LT.OR P6, PT, R29, 0x62, !P1 ;  /* 0x000000621d00780c */ /* 0x000fc40004fc1670 */
[----:B------:R-:W-:Y:S01]  /*70f0*/  F2FP.SATFINITE.E4M3.F32.PACK_AB_MERGE_C R15, RZ, R15, RZ ;  /* 0x0000000fff0f723e */ /* 0x000fe200048070ff */
[----:B------:R-:W-:Y:S01]  /*7100*/  @!P3 STG.E.U8 desc[UR18][R6.64+0x58], R95 ;  /* 0x0000585f0600b986 */ /* 0x000fe2000c101112 */
[----:B-1----:R-:W-:Y:S02]  /*7110*/  F2FP.SATFINITE.E4M3.F32.PACK_AB_MERGE_C R25, RZ, R90, RZ ;  /* 0x0000005aff19723e */ /* 0x002fe400048070ff */
[----:B------:R-:W-:-:S03]  /*7120*/  ISETP.LT.OR P3, PT, R29, 0x61, !P0 ;  /* 0x000000611d00780c */ /* 0x000fc60004761670 */
[----:B------:R1:W-:Y:S01]  /*7130*/  @!P4 STG.E.U8 desc[UR18][R6.64+0x59], R25 ;  /* 0x000059190600c986 */ /* 0x0003e2000c101112 */
[C---:B------:R-:W-:Y:S02]  /*7140*/  ISETP.LT.OR P4, PT, R29.reuse, 0x62, !P0 ;  /* 0x000000621d00780c */ /* 0x040fe40004781670 */
[----:B0-----:R-:W-:Y:S01]  /*7150*/  F2FP.SATFINITE.E4M3.F32.PACK_AB_MERGE_C R5, RZ, R88, RZ ;  /* 0x00000058ff05723e */ /* 0x001fe200048070ff */
[----:B------:R-:W-:Y:S01]  /*7160*/  @!P5 STG.E.U8 desc[UR18][R10.64+0x60], R93 ;  /* 0x0000605d0a00d986 */ /* 0x000fe2000c101112 */
[----:B------:R-:W-:-:S03]  /*7170*/  ISETP.LT.OR P5, PT, R29, 0x69, !P1 ;  /* 0x000000691d00780c */ /* 0x000fc60004fa1670 */
[----:B------:R0:W-:Y:S01]  /*7180*/  @!P6 STG.E.U8 desc[UR18][R10.64+0x61], R5 ;  /* 0x000061050a00e986 */ /* 0x0001e2000c101112 */
[C---:B------:R-:W-:Y:S02]  /*7190*/  ISETP.LT.OR P6, PT, R29.reuse, 0x6a, !P1 ;  /* 0x0000006a1d00780c */ /* 0x040fe40004fc1670 */
[----:B-1----:R-:W-:Y:S01]  /*71a0*/  F2FP.SATFINITE.E4M3.F32.PACK_AB_MERGE_C R25, RZ, R22, RZ ;  /* 0x00000016ff19723e */ /* 0x002fe200048070ff */
[----:B------:R-:W-:Y:S01]  /*71b0*/  @!P3 STG.E.U8 desc[UR18][R6.64+0x60], R91 ;  /* 0x0000605b0600b986 */ /* 0x000fe2000c101112 */
        /* <DEDUP_REMOVED lines=11> */
[----:B------:R-:W-:Y:S01]  /*7270*/  @!P4 STG.E.U8 desc[UR18][R6.64+0x69], R25 ;  /* 0x000069190600c986 */ /* 0x000fe2000c101112 */
[C---:B------:R-:W-:Y:S02]  /*7280*/  ISETP.LT.OR P4, PT, R29.reuse, 0x79, !P1 ;  /* 0x000000791d00780c */ /* 0x040fe40004f81670 */
[C---:B------:R-:W-:Y:S01]  /*7290*/  ISETP.LT.OR P1, PT, R29.reuse, 0x7a, !P1 ;  /* 0x0000007a1d00780c */ /* 0x040fe20004f21670 */
[----:B------:R1:W-:Y:S01]  /*72a0*/  @!P5 STG.E.U8 desc[UR18][R10.64+0x70], R21 ;  /* 0x000070150a00d986 */ /* 0x0003e2000c101112 */
[C---:B------:R-:W-:Y:S02]  /*72b0*/  ISETP.LT.OR P5, PT, R29.reuse, 0x72, !P0 ;  /* 0x000000721d00780c */ /* 0x040fe400047a1670 */
[----:B0-----:R-:W-:Y:S01]  /*72c0*/  F2FP.SATFINITE.E4M3.F32.PACK_AB_MERGE_C R5, RZ, R16, RZ ;  /* 0x00000010ff05723e */ /* 0x001fe200048070ff */
[----:B------:R0:W-:Y:S01]  /*72d0*/  @!P6 STG.E.U8 desc[UR18][R10.64+0x71], R17 ;  /* 0x000071110a00e986 */ /* 0x0001e2000c101112 */
[C---:B------:R-:W-:Y:S02]  /*72e0*/  ISETP.LT.OR P6, PT, R29.reuse, 0x79, !P0 ;  /* 0x000000791d00780c */ /* 0x040fe400047c1670 */
[----:B------:R-:W-:Y:S01]  /*72f0*/  ISETP.LT.OR P0, PT, R29, 0x7a, !P0 ;  /* 0x0000007a1d00780c */ /* 0x000fe20004701670 */
[----:B------:R2:W-:Y:S01]  /*7300*/  @!P3 STG.E.U8 desc[UR18][R6.64+0x70], R19 ;  /* 0x000070130600b986 */ /* 0x0005e2000c101112 */
[----:B-1----:R-:W-:-:S05]  /*7310*/  F2FP.SATFINITE.E4M3.F32.PACK_AB_MERGE_C R21, RZ, R14, RZ ;  /* 0x0000000eff15723e */ /* 0x002fca00048070ff */
[----:B------:R2:W-:Y:S01]  /*7320*/  @!P5 STG.E.U8 desc[UR18][R6.64+0x71], R5 ;  /* 0x000071050600d986 */ /* 0x0005e2000c101112 */
[----:B0-----:R-:W-:-:S03]  /*7330*/  F2FP.SATFINITE.E4M3.F32.PACK_AB_MERGE_C R17, RZ, R12, RZ ;  /* 0x0000000cff11723e */ /* 0x001fc600048070ff */
[----:B------:R2:W-:Y:S04]  /*7340*/  @!P4 STG.E.U8 desc[UR18][R10.64+0x78], R13 ;  /* 0x0000780d0a00c986 */ /* 0x0005e8000c101112 */
[----:B------:R2:W-:Y:S04]  /*7350*/  @!P1 STG.E.U8 desc[UR18][R10.64+0x79], R17 ;  /* 0x000079110a009986 */ /* 0x0005e8000c101112 */
[----:B------:R2:W-:Y:S04]  /*7360*/  @!P6 STG.E.U8 desc[UR18][R6.64+0x78], R15 ;  /* 0x0000780f0600e986 */ /* 0x0005e8000c101112 */
[----:B------:R2:W-:Y:S02]  /*7370*/  @!P0 STG.E.U8 desc[UR18][R6.64+0x79], R21 ;  /* 0x0000791506008986 */ /* 0x0005e4000c101112 */
.L_x_161:
[----:B------:R-:W-:Y:S05]  /*7380*/  BSYNC B0 ;  /* 0x0000000000007941 */ /* 0x000fea0003800000 */
.L_x_31:
[----:B------:R-:W-:Y:S01]  /*7390*/  ULDC UR6, c[0x0][0xc] ;  /* 0x0000030000067ab9 */ /* 0x000fe20000000800 */
[----:B------:R-:W-:Y:S01]  /*73a0*/  ULDC UR7, c[0x0][0x10] ;  /* 0x0000040000077ab9 */ /* 0x000fe20000000800 */
[----:B--2-45:R-:W2:Y:S01]  /*73b0*/  LDC R5, c[0x0][0x14] ;  /* 0x00000500ff057b82 */ /* 0x034ea20000000800 */
[----:B------:R-:W-:Y:S01]  /*73c0*/  UIMAD.WIDE.U32 UR6, UR6, UR7, URZ ;  /* 0x00000007060672a5 */ /* 0x000fe2000f8e003f */
[----:B0-----:R-:W-:Y:S01]  /*73d0*/  PRMT R7, RZ, 0x7610, R7 ;  /* 0x00007610ff077816 */ /* 0x001fe20000000007 */
[----:B------:R-:W-:-:S04]  /*73e0*/  IMAD.MOV.U32 R6, RZ, RZ, -0x1 ;  /* 0xffffffffff067424 */ /* 0x000fc800078e00ff */
[----:B--2---:R-:W-:-:S04]  /*73f0*/  IMAD.WIDE.U32 R2, R5, UR6, R2 ;  /* 0x0000000605027c25 */ /* 0x004fc8000f8e0002 */
[----:B------:R-:W-:Y:S01]  /*7400*/  IMAD R5, R5, UR7, RZ ;  /* 0x0000000705057c24 */ /* 0x000fe2000f8e02ff */
[----:B------:R-:W-:Y:S02]  /*7410*/  ULDC.64 UR6, c[0x0][0x650] ;  /* 0x0001940000067ab9 */ /* 0x000fe40000000a00 */
[----:B------:R-:W-:Y:S01]  /*7420*/  ISETP.GE.U32.AND P0, PT, R2, UR6, PT ;  /* 0x0000000602007c0c */ /* 0x000fe2000bf06070 */
[----:B------:R-:W-:Y:S02]  /*7430*/  IMAD.IADD R3, R3, 0x1, R5 ;  /* 0x0000000103037824 */ /* 0x000fe400078e0205 */
[----:B------:R-:W-:-:S03]  /*7440*/  IMAD.MOV.U32 R5, RZ, RZ, -0x1 ;  /* 0xffffffffff057424 */ /* 0x000fc600078e00ff */
[----:B------:R-:W-:-:S13]  /*7450*/  ISETP.GE.U32.AND.EX P0, PT, R3, UR7, PT, P0 ;  /* 0x0000000703007c0c */ /* 0x000fda000bf06100 */
[----:B------:R-:W-:Y:S05]  /*7460*/  @P0 BRA `(.L_x_162) ;  /* 0x0000000400600947 */ /* 0x000fea0003800000 */
[----:B------:R-:W0:Y:S01]  /*7470*/  S2R R20, SR_CTAID.X ;  /* 0x0000000000147919 */ /* 0x000e220000002500 */
[----:B------:R-:W2:Y:S01]  /*7480*/  LDC.64 R14, c[0x0][0x628] ;  /* 0x00018a00ff0e7b82 */ /* 0x000ea20000000a00 */
[----:B------:R-:W-:Y:S01]  /*7490*/  ULDC UR6, c[0x0][0x150] ;  /* 0x0000540000067ab9 */ /* 0x000fe20000000800 */
[----:B------:R-:W-:Y:S01]  /*74a0*/  IMAD.MOV.U32 R12, RZ, RZ, R2 ;  /* 0x000000ffff0c7224 */ /* 0x000fe200078e0002 */
[----:B------:R-:W4:Y:S01]  /*74b0*/  S2R R22, SR_CTAID.Y ;  /* 0x0000000000167919 */ /* 0x000f220000002600 */
[----:B------:R-:W-:-:S04]  /*74c0*/  IMAD.MOV.U32 R13, RZ, RZ, R3 ;  /* 0x000000ffff0d7224 */ /* 0x000fc800078e0003 */
[----:B------:R-:W1:Y:S08]  /*74d0*/  LDC R23, c[0x0][0x144] ;  /* 0x00005100ff177b82 */ /* 0x000e700000000800 */
[----:B------:R-:W1:Y:S08]  /*74e0*/  LDC R16, c[0x0][0x630] ;  /* 0x00018c00ff107b82 */ /* 0x000e700000000800 */
[----:B------:R-:W1:Y:S01]  /*74f0*/  LDC.64 R18, c[0x0][0x620] ;  /* 0x00018800ff127b82 */ /* 0x000e620000000a00 */
[----:B--2---:R-:W-:-:S04]  /*7500*/  ISETP.NE.U32.AND P0, PT, R14, RZ, PT ;  /* 0x000000ff0e00720c */ /* 0x004fc80003f05070 */
[----:B------:R-:W-:Y:S02]  /*7510*/  ISETP.NE.AND.EX P0, PT, R15, RZ, PT, P0 ;  /* 0x000000ff0f00720c */ /* 0x000fe40003f05300 */
[----:B0-----:R-:W-:-:S05]  /*7520*/  I2FP.F32.U32 R5, R20 ;  /* 0x0000001400057245 */ /* 0x001fca0000201000 */
[----:B------:R-:W-:-:S04]  /*7530*/  FMUL R5, R5, UR6 ;  /* 0x0000000605057c20 */ /* 0x000fc80008400000 */
[----:B------:R0:W2:Y:S02]  /*7540*/  F2I.U32.TRUNC.NTZ R21, R5 ;  /* 0x0000000500157305 */ /* 0x0000a4000020f000 */
[----:B----4-:R-:W-:Y:S05]  /*7550*/  @!P0 BRA `(.L_x_163) ;  /* 0x0000000000288947 */ /* 0x010fea0003800000 */
[----:B0-----:R-:W0:Y:S02]  /*7560*/  LDC R5, c[0x0][0x634] ;  /* 0x00018d00ff057b82 */ /* 0x001e240000000800 */
        /* <DEDUP_REMOVED lines=9> */
.L_x_163:
[-CC-:B-1----:R-:W-:Y:S01]  /*7600*/  SHF.R.U64 R17, R12, R16.reuse, R13.reuse ;  /* 0x000000100c117219 */ /* 0x182fe2000000120d */
[----:B------:R-:W1:Y:S01]  /*7610*/  LDC.64 R28, c[0x0][0x640] ;  /* 0x00019000ff1c7b82 */ /* 0x000e620000000a00 */
[----:B0-----:R-:W-:Y:S01]  /*7620*/  SHF.R.U32.HI R5, RZ, R16, R13 ;  /* 0x00000010ff057219 */ /* 0x001fe2000001160d */
[----:B--2---:R-:W-:Y:S01]  /*7630*/  IMAD.MOV R21, RZ, RZ, -R21 ;  /* 0x000000ffff157224 */ /* 0x004fe200078e0a15 */
[----:B------:R-:W-:Y:S01]  /*7640*/  IADD3 R11, P0, RZ, -R17, RZ ;  /* 0x80000011ff0b7210 */ /* 0x000fe20007f1e0ff */
[----:B------:R-:W-:Y:S02]  /*7650*/  ULDC UR6, c[0x0][0x154] ;  /* 0x0000550000067ab9 */ /* 0x000fe40000000800 */
[----:B------:R-:W-:Y:S02]  /*7660*/  IMAD R23, R23, R21, R20 ;  /* 0x0000001517177224 */ /* 0x000fe400078e0214 */
[----:B------:R-:W0:Y:S01]  /*7670*/  LDC R12, c[0x0][0x618] ;  /* 0x00018600ff0c7b82 */ /* 0x000e220000000800 */
[----:B------:R-:W-:-:S02]  /*7680*/  IMAD.X R5, RZ, RZ, ~R5, P0 ;  /* 0x000000ffff057224 */ /* 0x000fc400000e0e05 */
[----:B------:R-:W-:-:S04]  /*7690*/  IMAD.WIDE.U32 R6, R11, R18, R2 ;  /* 0x000000120b067225 */ /* 0x000fc800078e0002 */
[----:B------:R-:W-:Y:S01]  /*76a0*/  IMAD R10, R5, R18, RZ ;  /* 0x00000012050a7224 */ /* 0x000fe200078e02ff */
[----:B------:R-:W2:Y:S03]  /*76b0*/  LDC R24, c[0x0][0x608] ;  /* 0x00018200ff187b82 */ /* 0x000ea60000000800 */
[----:B------:R-:W-:Y:S02]  /*76c0*/  IMAD R5, R11, R19, R10 ;  /* 0x000000130b057224 */ /* 0x000fe400078e020a */
[----:B------:R-:W-:Y:S02]  /*76d0*/  IMAD.MOV.U32 R11, RZ, RZ, 0x1 ;  /* 0x00000001ff0b7424 */ /* 0x000fe400078e00ff */
[----:B------:R-:W-:Y:S01]  /*76e0*/  IMAD.IADD R5, R7, 0x1, R5 ;  /* 0x0000000107057824 */ /* 0x000fe200078e0205 */
[----:B---3--:R-:W3:Y:S01]  /*76f0*/  LDC R26, c[0x0][0x658] ;  /* 0x00019600ff1a7b82 */ /* 0x008ee20000000800 */
[----:B------:R-:W-:-:S02]  /*7700*/  I2FP.F32.U32 R7, R22 ;  /* 0x0000001600077245 */ /* 0x000fc40000201000 */
[----:B-1----:R-:W-:-:S03]  /*7710*/  ISETP.NE.U32.AND P0, PT, R28, RZ, PT ;  /* 0x000000ff1c00720c */ /* 0x002fc60003f05070 */
[----:B------:R-:W-:Y:S01]  /*7720*/  FMUL R10, R7, UR6 ;  /* 0x00000006070a7c20 */ /* 0x000fe20008400000 */
[----:B------:R-:W-:Y:S01]  /*7730*/  ISETP.NE.AND.EX P0, PT, R29, RZ, PT, P0 ;  /* 0x000000ff1d00720c */ /* 0x000fe20003f05300 */
[----:B------:R-:W1:Y:S01]  /*7740*/  LDC R21, c[0x0][0x148] ;  /* 0x00005200ff157b82 */ /* 0x000e620000000800 */
[-CC-:B0-----:R-:W-:Y:S01]  /*7750*/  SHF.R.U64 R16, R6, R12.reuse, R5.reuse ;  /* 0x0000000c06107219 */ /* 0x181fe20000001205 */
[----:B------:R0:W4:Y:S01]  /*7760*/  F2I.U32.TRUNC.NTZ R18, R10 ;  /* 0x0000000a00127305 */ /* 0x000122000020f000 */
[----:B------:R-:W-:Y:S01]  /*7770*/  SHF.R.U32.HI R5, RZ, R12, R5 ;  /* 0x0000000cff057219 */ /* 0x000fe20000011605 */
[----:B------:R-:W-:-:S04]  /*7780*/  IMAD.MOV.U32 R7, RZ, RZ, -0x1 ;  /* 0xffffffffff077424 */ /* 0x000fc800078e00ff */
[----:B------:R-:W0:Y:S01]  /*7790*/  LDC R20, c[0x0][0x600] ;  /* 0x00018000ff147b82 */ /* 0x000e220000000800 */
[-CC-:B--2---:R-:W-:Y:S02]  /*77a0*/  SHF.R.U64 R14, R16, R24.reuse, R5.reuse ;  /* 0x00000018100e7219 */ /* 0x184fe40000001205 */
[----:B------:R-:W-:-:S05]  /*77b0*/  SHF.R.U32.HI R5, RZ, R24, R5 ;  /* 0x00000018ff057219 */ /* 0x000fca0000011605 */
[----:B------:R-:W2:Y:S01]  /*77c0*/  LDC R27, c[0x0][0x648] ;  /* 0x00019200ff1b7b82 */ /* 0x000ea20000000800 */
[-C--:B---3--:R-:W-:Y:S02]  /*77d0*/  SHF.L.U32 R6, R7, R26.reuse, RZ ;  /* 0x0000001a07067219 */ /* 0x088fe400000006ff */
[-CC-:B------:R-:W-:Y:S02]  /*77e0*/  SHF.R.U64 R19, R14, R26.reuse, R5.reuse ;  /* 0x0000001a0e137219 */ /* 0x180fe40000001205 */
[----:B------:R-:W-:Y:S02]  /*77f0*/  SHF.R.U32.HI R7, RZ, R26, R5 ;  /* 0x0000001aff077219 */ /* 0x000fe40000011605 */
[----:B------:R-:W-:Y:S01]  /*7800*/  LOP3.LUT R25, RZ, R6, RZ, 0x33, !PT ;  /* 0x00000006ff197212 */ /* 0x000fe200078e33ff */
[----:B------:R-:W3:Y:S01]  /*7810*/  LDC R30, c[0x0][0x638] ;  /* 0x00018e00ff1e7b82 */ /* 0x000ee20000000800 */
[----:B------:R-:W-:Y:S01]  /*7820*/  SHF.L.U32 R26, R11, R26, RZ ;  /* 0x0000001a0b1a7219 */ /* 0x000fe200000006ff */
[----:B------:R-:W-:-:S06]  /*7830*/  IMAD.MOV.U32 R6, RZ, RZ, R19 ;  /* 0x000000ffff067224 */ /* 0x000fcc00078e0013 */
[----:B------:R-:W0:Y:S01]  /*7840*/  LDC R31, c[0x0][0x610] ;  /* 0x00018400ff1f7b82 */ /* 0x000e220000000800 */
[----:B----4-:R-:W-:Y:S05]  /*7850*/  @!P0 BRA `(.L_x_164) ;  /* 0x0000000000288947 */ /* 0x010fea0003800000 */
[----:B------:R-:W4:Y:S02]  /*7860*/  LDC R6, c[0x0][0x64c] ;  /* 0x00019300ff067b82 */ /* 0x000f240000000800 */
[----:B----4-:R-:W-:-:S05]  /*7870*/  IADD3 R5, P0, R19, R6, RZ ;  /* 0x0000000613057210 */ /* 0x010fca0007f1e0ff */
[----:B------:R-:W-:-:S04]  /*7880*/  IMAD.X R15, RZ, RZ, R7, P0 ;  /* 0x000000ffff0f7224 */ /* 0x000fc800000e0607 */
[----:B------:R-:W-:-:S04]  /*7890*/  IMAD.WIDE.U32 R6, R15, R28, RZ ;  /* 0x0000001c0f067225 */ /* 0x000fc800078e00ff */
[----:B0-----:R-:W-:-:S04]  /*78a0*/  IMAD.WIDE.U32 R10, P0, R5, R29, R6 ;  /* 0x0000001d050a7225 */ /* 0x001fc80007800006 */
[----:B------:R-:W-:-:S04]  /*78b0*/  IMAD.WIDE.U32 R6, R5, R28, RZ ;  /* 0x0000001c05067225 */ /* 0x000fc800078e00ff */
[----:B------:R-:W-:Y:S01]  /*78c0*/  IMAD.X R13, RZ, RZ, RZ, P0 ;  /* 0x000000ffff0d7224 */ /* 0x000fe200000e06ff */
[----:B------:R-:W-:Y:S01]  /*78d0*/  IADD3 RZ, P0, R7, R10, RZ ;  /* 0x0000000a07ff7210 */ /* 0x000fe20007f1e0ff */
[----:B------:R-:W-:-:S04]  /*78e0*/  IMAD.MOV.U32 R12, RZ, RZ, R11 ;  /* 0x000000ffff0c7224 */ /* 0x000fc800078e000b */
[----:B------:R-:W-:-:S08]  /*78f0*/  IMAD.WIDE.U32.X R6, R15, R29, R12, P0 ;  /* 0x0000001d0f067225 */ /* 0x000fd000000e040c */
.L_x_164:
[----:B--2---:R-:W-:Y:S01]  /*7900*/  SHF.R.U64 R5, R6, R27, R7 ;  /* 0x0000001b06057219 */ /* 0x004fe20000001207 */
[----:B0-----:R-:W-:Y:S01]  /*7910*/  VIADD R7, R20, 0xffffffff ;  /* 0xffffffff14077836 */ /* 0x001fe20000000000 */
[----:B------:R-:W-:Y:S01]  /*7920*/  LOP3.LUT R28, R14, R25, RZ, 0xc0, !PT ;  /* 0x000000190e1c7212 */ /* 0x000fe200078ec0ff */
[----:B------:R-:W-:Y:S02]  /*7930*/  IMAD.MOV R18, RZ, RZ, -R18 ;  /* 0x000000ffff127224 */ /* 0x000fe400078e0a12 */
[----:B------:R-:W-:Y:S01]  /*7940*/  IMAD.MOV R6, RZ, RZ, -R5 ;  /* 0x000000ffff067224 */ /* 0x000fe200078e0a05 */
[----:B------:R-:W-:Y:S01]  /*7950*/  LOP3.LUT R16, R16, R7, RZ, 0xc0, !PT ;  /* 0x0000000710107212 */ /* 0x000fe200078ec0ff */
[----:B------:R-:W-:Y:S02]  /*7960*/  IMAD R28, R26, R5, R28 ;  /* 0x000000051a1c7224 */ /* 0x000fe400078e021c */
[----:B-1----:R-:W-:Y:S02]  /*7970*/  @P2 IMAD R23, R21, R18, R22 ;  /* 0x0000001215172224 */ /* 0x002fe400078e0216 */
[----:B---3--:R-:W-:-:S02]  /*7980*/  IMAD R5, R6, R30, R19 ;  /* 0x0000001e06057224 */ /* 0x008fc400078e0213 */
[----:B------:R-:W-:Y:S02]  /*7990*/  IMAD R28, R28, R31, R23 ;  /* 0x0000001f1c1c7224 */ /* 0x000fe400078e0217 */
[----:B------:R-:W-:Y:S02]  /*79a0*/  IMAD R5, R5, R20, R16 ;  /* 0x0000001405057224 */ /* 0x000fe400078e0210 */
[----:B------:R-:W-:-:S03]  /*79b0*/  IMAD.MOV.U32 R7, RZ, RZ, 0x1 ;  /* 0x00000001ff077424 */ /* 0x000fc600078e00ff */
[----:B------:R-:W-:Y:S02]  /*79c0*/  SEL R6, R5, R28, !P2 ;  /* 0x0000001c05067207 */ /* 0x000fe40005000000 */
[----:B------:R-:W-:Y:S01]  /*79d0*/  SEL R28, R28, R5, !P2 ;  /* 0x000000051c1c7207 */ /* 0x000fe20005000000 */
[----:B------:R-:W-:-:S07]  /*79e0*/  IMAD.MOV.U32 R5, RZ, RZ, R17 ;  /* 0x000000ffff057224 */ /* 0x000fce00078e0011 */
.L_x_162:
[----:B------:R-:W-:Y:S01]  /*79f0*/  UIADD3 UR5, UR9, UR5, URZ ;  /* 0x0000000509057290 */ /* 0x000fe2000fffe03f */
[----:B------:R-:W-:Y:S01]  /*7a00*/  LOP3.LUT P0, RZ, R7, 0xff, RZ, 0xc0, !PT ;  /* 0x000000ff07ff7812 */ /* 0x000fe2000780c0ff */
[----:B------:R-:W-:Y:S02]  /*7a10*/  IMAD.MOV.U32 R7, RZ, RZ, R28 ;  /* 0x000000ffff077224 */ /* 0x000fe400078e001c */
[----:B------:R-:W-:Y:S02]  /*7a20*/  USHF.R.U32.HI UR6, URZ, 0x1, UR5 ;  /* 0x000000013f067899 */ /* 0x000fe40008011605 */
[----:B------:R-:W-:Y:S02]  /*7a30*/  UISETP.GT.U32.AND UP1, UPT, UR5, 0x1, UPT ;  /* 0x000000010500788c */ /* 0x000fe4000bf24070 */
[----:B------:R-:W-:Y:S02]  /*7a40*/  ULOP3.LUT UR6, UR6, 0x1, URZ, 0xc0, !UPT ;  /* 0x0000000106067892 */ /* 0x000fe4000f8ec03f */
[----:B------:R-:W-:-:S02]  /*7a50*/  UISETP.LT.U32.AND UP1, UPT, UR9, 0x2, UP1 ;  /* 0x000000020900788c */ /* 0x000fc40008f21070 */
[----:B------:R-:W-:Y:S02]  /*7a60*/  UISETP.NE.U32.AND UP0, UPT, UR6, 0x1, UPT ;  /* 0x000000010600788c */ /* 0x000fe4000bf05070 */
[----:B------:R-:W-:Y:S02]  /*7a70*/  USEL UR7, URZ, 0x1, !UP1 ;  /* 0x000000013f077887 */ /* 0x000fe4000c800000 */
[----:B------:R-:W-:Y:S02]  /*7a80*/  UISETP.GT.U32.AND UP0, UPT, UR9, 0x1, !UP0 ;  /* 0x000000010900788c */ /* 0x000fe4000c704070 */
[----:B------:R-:W-:Y:S02]  /*7a90*/  ULOP3.LUT UR5, UR5, 0x1, URZ, 0xc0, !UPT ;  /* 0x0000000105057892 */ /* 0x000fe4000f8ec03f */
[----:B------:R-:W-:-:S04]  /*7aa0*/  USEL UR6, URZ, 0x1, !UP0 ;  /* 0x000000013f067887 */ /* 0x000fc8000c000000 */
[----:B------:R-:W-:Y:S01]  /*7ab0*/  ULOP3.LUT UR4, UR6, UR4, UR7, 0x96, !UPT ;  /* 0x0000000406047292 */ /* 0x000fe2000f8e9607 */
[----:B------:R-:W-:Y:S11]  /*7ac0*/  @P0 BRA `(.L_x_165) ;  /* 0xffffff9400040947 */ /* 0x000ff6000383ffff */
[----:B------:R-:W-:Y:S05]  /*7ad0*/  EXIT ;  /* 0x000000000000794d */ /* 0x000fea0003800000 */
.L_x_3:
[----:B0-----:R-:W-:Y:S01]  /*7ae0*/  ULDC.64 UR4, c[0x0][0x650] ;  /* 0x0001940000047ab9 */ /* 0x001fe20000000a00 */
        /* <DEDUP_REMOVED lines=25> */
.L_x_167:
[--C-:B------:R-:W-:Y:S01]  /*7c80*/  SHF.R.U64 R16, R14, R18, R15.reuse ;  /* 0x000000120e107219 */ /* 0x100fe2000000120f */
[----:B------:R-:W0:Y:S01]  /*7c90*/  LDC R22, c[0x0][0x618] ;  /* 0x00018600ff167b82 */ /* 0x000e220000000800 */
[----:B------:R-:W-:Y:S01]  /*7ca0*/  I2FP.F32.U32 R7, R8 ;  /* 0x0000000800077245 */ /* 0x000fe20000201000 */
[----:B------:R-:W-:Y:S01]  /*7cb0*/  ULDC UR4, c[0x0][0x150] ;  /* 0x0000540000047ab9 */ /* 0x000fe20000000800 */
[----:B------:R-:W-:Y:S02]  /*7cc0*/  SHF.R.U32.HI R6, RZ, R18, R15 ;  /* 0x00000012ff067219 */ /* 0x000fe4000001160f */
[----:B------:R-:W-:Y:S01]  /*7cd0*/  IADD3 R9, P0, RZ, -R16, RZ ;  /* 0x80000010ff097210 */ /* 0x000fe20007f1e0ff */
[----:B------:R-:W-:Y:S01]  /*7ce0*/  FMUL R13, R7, UR4 ;  /* 0x00000004070d7c20 */ /* 0x000fe20008400000 */
[----:B------:R-:W-:Y:S01]  /*7cf0*/  ULDC UR4, c[0x0][0x154] ;  /* 0x0000550000047ab9 */ /* 0x000fe20000000800 */
[----:B------:R-:W1:Y:S02]  /*7d00*/  LDC.64 R24, c[0x0][0x640] ;  /* 0x00019000ff187b82 */ /* 0x000e640000000a00 */
[----:B------:R-:W-:-:S02]  /*7d10*/  IMAD.X R11, RZ, RZ, ~R6, P0 ;  /* 0x000000ffff0b7224 */ /* 0x000fc400000e0e06 */
[----:B------:R-:W2:Y:S01]  /*7d20*/  F2I.U32.TRUNC.NTZ R13, R13 ;  /* 0x0000000d000d7305 */ /* 0x000ea2000020f000 */
[----:B------:R-:W-:-:S03]  /*7d30*/  IMAD.WIDE.U32 R6, R9, R20, R2 ;  /* 0x0000001409067225 */ /* 0x000fc600078e0002 */
[----:B------:R-:W3:Y:S01]  /*7d40*/  LDC R15, c[0x0][0x144] ;  /* 0x00005100ff0f7b82 */ /* 0x000ee20000000800 */
[----:B------:R-:W-:-:S04]  /*7d50*/  IMAD R12, R11, R20, RZ ;  /* 0x000000140b0c7224 */ /* 0x000fc800078e02ff */
[----:B------:R-:W-:Y:S02]  /*7d60*/  IMAD R9, R9, R21, R12 ;  /* 0x0000001509097224 */ /* 0x000fe400078e020c */
[----:B------:R-:W-:Y:S01]  /*7d70*/  IMAD.MOV.U32 R12, RZ, RZ, -0x1 ;  /* 0xffffffffff0c7424 */ /* 0x000fe200078e00ff */
[----:B------:R-:W4:Y:S01]  /*7d80*/  LDC R18, c[0x0][0x608] ;  /* 0x00018200ff127b82 */ /* 0x000f220000000800 */
[----:B------:R-:W-:Y:S01]  /*7d90*/  IMAD.IADD R7, R7, 0x1, R9 ;  /* 0x0000000107077824 */ /* 0x000fe200078e0209 */
[----:B------:R-:W-:-:S04]  /*7da0*/  I2FP.F32.U32 R9, R10 ;  /* 0x0000000a00097245 */ /* 0x000fc80000201000 */
[-C--:B0-----:R-:W-:Y:S01]  /*7db0*/  SHF.R.U64 R14, R6, R22.reuse, R7 ;  /* 0x00000016060e7219 */ /* 0x081fe20000001207 */
[----:B--2---:R-:W-:Y:S01]  /*7dc0*/  IMAD.MOV R6, RZ, RZ, -R13 ;  /* 0x000000ffff067224 */ /* 0x004fe200078e0a0d */
[----:B------:R-:W0:Y:S01]  /*7dd0*/  LDC R11, c[0x0][0x658] ;  /* 0x00019600ff0b7b82 */ /* 0x000e220000000800 */
[----:B-1----:R-:W-:Y:S01]  /*7de0*/  ISETP.NE.U32.AND P0, PT, R24, RZ, PT ;  /* 0x000000ff1800720c */ /* 0x002fe20003f05070 */
[----:B------:R-:W-:Y:S01]  /*7df0*/  FMUL R9, R9, UR4 ;  /* 0x0000000409097c20 */ /* 0x000fe20008400000 */
[----:B------:R-:W-:Y:S02]  /*7e00*/  SHF.R.U32.HI R7, RZ, R22, R7 ;  /* 0x00000016ff077219 */ /* 0x000fe40000011607 */
[----:B------:R-:W-:-:S03]  /*7e10*/  ISETP.NE.AND.EX P0, PT, R25, RZ, PT, P0 ;  /* 0x000000ff1900720c */ /* 0x000fc60003f05300 */
[----:B------:R-:W1:Y:S01]  /*7e20*/  LDC R21, c[0x0][0x148] ;  /* 0x00005200ff157b82 */ /* 0x000e620000000800 */
[----:B---3--:R-:W-:Y:S02]  /*7e30*/  IMAD R22, R15, R6, R8 ;  /* 0x000000060f167224 */ /* 0x008fe400078e0208 */
[----:B------:R-:W-:-:S05]  /*7e40*/  IMAD.MOV.U32 R8, RZ, RZ, 0x1 ;  /* 0x00000001ff087424 */ /* 0x000fca00078e00ff */
[----:B------:R-:W2:Y:S01]  /*7e50*/  LDC R20, c[0x0][0x600] ;  /* 0x00018000ff147b82 */ /* 0x000ea20000000800 */
[-CC-:B----4-:R-:W-:Y:S02]  /*7e60*/  SHF.R.U64 R17, R14, R18.reuse, R7.reuse ;  /* 0x000000120e117219 */ /* 0x190fe40000001207 */
[----:B------:R-:W-:Y:S02]  /*7e70*/  SHF.R.U32.HI R6, RZ, R18, R7 ;  /* 0x00000012ff067219 */ /* 0x000fe40000011607 */
[----:B------:R3:W4:Y:S03]  /*7e80*/  F2I.U32.TRUNC.NTZ R18, R9 ;  /* 0x0000000900127305 */ /* 0x000726000020f000 */
[----:B------:R-:W1:Y:S01]  /*7e90*/  LDC R23, c[0x0][0x648] ;  /* 0x00019200ff177b82 */ /* 0x000e620000000800 */
[-C--:B0-----:R-:W-:Y:S02]  /*7ea0*/  SHF.R.U64 R19, R17, R11.reuse, R6 ;  /* 0x0000000b11137219 */ /* 0x081fe40000001206 */
[----:B------:R-:W-:-:S02]  /*7eb0*/  SHF.L.U32 R12, R12, R11, RZ ;  /* 0x0000000b0c0c7219 */ /* 0x000fc400000006ff */
[-C--:B------:R-:W-:Y:S01]  /*7ec0*/  SHF.R.U32.HI R7, RZ, R11.reuse, R6 ;  /* 0x0000000bff077219 */ /* 0x080fe20000011606 */
[----:B------:R-:W-:Y:S01]  /*7ed0*/  IMAD.MOV.U32 R6, RZ, RZ, R19 ;  /* 0x000000ffff067224 */ /* 0x000fe200078e0013 */
[----:B------:R-:W-:Y:S01]  /*7ee0*/  SHF.L.U32 R27, R8, R11, RZ ;  /* 0x0000000b081b7219 */ /* 0x000fe200000006ff */
[----:B------:R-:W0:Y:S01]  /*7ef0*/  LDC R26, c[0x0][0x638] ;  /* 0x00018e00ff1a7b82 */ /* 0x000e220000000800 */
[----:B------:R-:W-:-:S07]  /*7f00*/  LOP3.LUT R28, RZ, R12, RZ, 0x33, !PT ;  /* 0x0000000cff1c7212 */ /* 0x000fce00078e33ff */
[----:B------:R-:W0:Y:S01]  /*7f10*/  LDC R29, c[0x0][0x610] ;  /* 0x00018400ff1d7b82 */ /* 0x000e220000000800 */
[----:B---34-:R-:W-:Y:S05]  /*7f20*/  @!P0 BRA `(.L_x_168) ;  /* 0x0000000000288947 */ /* 0x018fea0003800000 */
        /* <DEDUP_REMOVED lines=10> */
.L_x_168:
[----:B-1----:R-:W-:Y:S01]  /*7fd0*/  SHF.R.U64 R7, R6, R23, R7 ;  /* 0x0000001706077219 */ /* 0x002fe20000001207 */
[----:B--2---:R-:W-:Y:S01]  /*7fe0*/  VIADD R9, R20, 0xffffffff ;  /* 0xffffffff14097836 */ /* 0x004fe20000000000 */
[----:B------:R-:W-:Y:S01]  /*7ff0*/  LOP3.LUT R6, R17, R28, RZ, 0xc0, !PT ;  /* 0x0000001c11067212 */ /* 0x000fe200078ec0ff */
[----:B------:R-:W-:Y:S02]  /*8000*/  IMAD.MOV R18, RZ, RZ, -R18 ;  /* 0x000000ffff127224 */ /* 0x000fe400078e0a12 */
[----:B------:R-:W-:Y:S02]  /*8010*/  IMAD.MOV R8, RZ, RZ, -R7 ;  /* 0x000000ffff087224 */ /* 0x000fe400078e0a07 */
[----:B------:R-:W-:Y:S01]  /*8020*/  IMAD R11, R27, R7, R6 ;  /* 0x000000071b0b7224 */ /* 0x000fe200078e0206 */
[----:B------:R-:W-:Y:S01]  /*8030*/  LOP3.LUT R7, R14, R9, RZ, 0xc0, !PT ;  /* 0x000000090e077212 */ /* 0x000fe200078ec0ff */
[----:B------:R-:W-:Y:S02]  /*8040*/  @P2 IMAD R22, R21, R18, R10 ;  /* 0x0000001215162224 */ /* 0x000fe400078e020a */
[----:B0-----:R-:W-:-:S02]  /*8050*/  IMAD R6, R8, R26, R19 ;  /* 0x0000001a08067224 */ /* 0x001fc400078e0213 */
[----:B------:R-:W-:Y:S02]  /*8060*/  IMAD R11, R11, R29, R22 ;  /* 0x0000001d0b0b7224 */ /* 0x000fe400078e0216 */
[----:B------:R-:W-:Y:S02]  /*8070*/  IMAD R6, R6, R20, R7 ;  /* 0x0000001406067224 */ /* 0x000fe400078e0207 */
[----:B------:R-:W-:-:S03]  /*8080*/  IMAD.MOV.U32 R8, RZ, RZ, 0x1 ;  /* 0x00000001ff087424 */ /* 0x000fc600078e00ff */
[----:B------:R-:W-:Y:S02]  /*8090*/  SEL R15, R6, R11, !P2 ;  /* 0x0000000b060f7207 */ /* 0x000fe40005000000 */
[----:B------:R-:W-:Y:S01]  /*80a0*/  SEL R11, R11, R6, !P2 ;  /* 0x000000060b0b7207 */ /* 0x000fe20005000000 */
[----:B------:R-:W-:Y:S01]  /*80b0*/  IMAD.MOV.U32 R6, RZ, RZ, R16 ;  /* 0x000000ffff067224 */ /* 0x000fe200078e0010 */
[----:B------:R-:W-:-:S07]  /*80c0*/  PRMT R7, R8, 0x7610, R7 ;  /* 0x0000761008077816 */ /* 0x000fce0000000007 */
.L_x_166:
[----:B------:R-:W-:-:S08]  /*80d0*/  NOP ;  /* 0x0000000000007918 */ /* 0x000fd00000000000 */
[----:B------:R-:W0:-:S00]  /*80e0*/  USETMAXREG.DEALLOC.CTAPOOL 0x28 ;  /* 0x00000028000079c8 */ /* 0x000e0000080e0500 */
[----:B0-----:R-:W-:-:S13]  /*80f0*/  ISETP.NE.AND P0, PT, R5, RZ, PT ;  /* 0x000000ff0500720c */ /* 0x001fda0003f05270 */
[----:B------:R-:W-:Y:S05]  /*8100*/  @P0 EXIT ;  /* 0x000000000000094d */ /* 0x000fea0003800000 */
[----:B------:R-:W-:Y:S01]  /*8110*/  LOP3.LUT P0, RZ, R7, 0xff, RZ, 0xc0, !PT ;  /* 0x000000ff07ff7812 */ /* 0x000fe2000780c0ff */
[----:B------:R-:W-:Y:S02]  /*8120*/  IMAD.MOV.U32 R12, RZ, RZ, 0x1 ;  /* 0x00000001ff0c7424 */ /* 0x000fe400078e00ff */
[----:B------:R-:W-:-:S10]  /*8130*/  IMAD.MOV.U32 R5, RZ, RZ, RZ ;  /* 0x000000ffff057224 */ /* 0x000fd400078e00ff */
[----:B------:R-:W-:Y:S05]  /*8140*/  @!P0 BRA `(.L_x_169) ;  /* 0x0000000c002c8947 */ /* 0x000fea0003800000 */
[----:B------:R-:W0:Y:S01]  /*8150*/  LDC R5, c[0x0][0x28c] ;  /* 0x0000a300ff057b82 */ /* 0x000e220000000800 */
[----:B------:R-:W-:Y:S01]  /*8160*/  ULDC UR5, c[0x0][0x600] ;  /* 0x0001800000057ab9 */ /* 0x000fe20000000800 */
[----:B------:R-:W-:Y:S01]  /*8170*/  ULDC UR4, c[0x0][0xc] ;  /* 0x0000030000047ab9 */ /* 0x000fe20000000800 */
[----:B------:R-:W-:Y:S01]  /*8180*/  UIADD3 UR16, UR5, -0x1, URZ ;  /* 0xffffffff05107890 */ /* 0x000fe2000fffe03f */
[C---:B------:R-:W-:Y:S01]  /*8190*/  LOP3.LUT P4, RZ, R0.reuse, 0x7f, RZ, 0xc0, !PT ;  /* 0x0000007f00ff7812 */ /* 0x040fe2000788c0ff */
[----:B------:R-:W-:Y:S01]  /*81a0*/  ULDC UR6, c[0x0][0x658] ;  /* 0x0001960000067ab9 */ /* 0x000fe20000000800 */
[----:B------:R-:W-:Y:S01]  /*81b0*/  ULDC UR5, c[0x0][0x10] ;  /* 0x0000040000057ab9 */ /* 0x000fe20000000800 */
[----:B------:R-:W-:Y:S01]  /*81c0*/  UMOV UR7, 0xffffffff ;  /* 0xffffffff00077882 */ /* 0x000fe20000000000 */
[----:B------:R-:W-:Y:S01]  /*81d0*/  UMOV UR8, 0x1 ;  /* 0x0000000100087882 */ /* 0x000fe20000000000 */
[----:B------:R-:W-:Y:S01]  /*81e0*/  UIMAD.WIDE.U32 UR4, UR4, UR5, URZ ;  /* 0x00000005040472a5 */ /* 0x000fe2000f8e003f */
[----:B------:R-:W-:Y:S01]  /*81f0*/  LOP3.LUT P0, RZ, R0, 0x1f, RZ, 0xc0, !PT ;  /* 0x0000001f00ff7812 */ /* 0x000fe2000780c0ff */
[----:B------:R-:W-:Y:S01]  /*8200*/  USHF.L.U32 UR7, UR7, UR6, URZ ;  /* 0x0000000607077299 */ /* 0x000fe2000800063f */
[----:B------:R-:W-:Y:S01]  /*8210*/  BSSY B0, `(.L_x_169) ;  /* 0x00000be000007945 */ /* 0x000fe20003800000 */
[----:B------:R-:W-:Y:S01]  /*8220*/  USHF.L.U32 UR18, UR8, UR6, URZ ;  /* 0x0000000608127299 */ /* 0x000fe2000800063f */
[----:B------:R-:W-:Y:S01]  /*8230*/  IMAD.MOV.U32 R14, RZ, RZ, 0x1 ;  /* 0x00000001ff0e7424 */ /* 0x000fe200078e00ff */
[----:B------:R-:W-:Y:S01]  /*8240*/  LOP3.LUT R17, R4, 0x2, RZ, 0xfc, !PT ;  /* 0x0000000204117812 */ /* 0x000fe200078efcff */
[----:B------:R-:W-:Y:S01]  /*8250*/  ULDC UR6, c[0x0][0x14] ;  /* 0x0000050000067ab9 */ /* 0x000fe20000000800 */
[----:B------:R-:W-:Y:S01]  /*8260*/  PLOP3.LUT P0, PT, P0, P4, PT, 0x8a, 0x0 ;  /* 0x000000000000781c */ /* 0x000fe20000709172 */
[----:B------:R-:W-:Y:S01]  /*8270*/  UIMAD.WIDE.U32 UR20, UR4, UR6, URZ ;  /* 0x00000006041472a5 */ /* 0x000fe2000f8e003f */
[----:B------:R-:W-:Y:S01]  /*8280*/  IMAD.MOV.U32 R12, RZ, RZ, 0x1 ;  /* 0x00000001ff0c7424 */ /* 0x000fe200078e00ff */
[----:B------:R-:W-:-:S02]  /*8290*/  UIMAD UR13, UR5, UR6, URZ ;  /* 0x00000006050d72a4 */ /* 0x000fc4000f8e023f */
[----:B------:R-:W-:Y:S01]  /*82a0*/  ULOP3.LUT UR17, URZ, UR7, URZ, 0x33, !UPT ;  /* 0x000000073f117292 */ /* 0x000fe2000f8e333f */
[----:B0-----:R-:W-:Y:S01]  /*82b0*/  VIADD R5, R5, 0x3f ;  /* 0x0000003f05057836 */ /* 0x001fe20000000000 */
[----:B------:R-:W-:Y:S01]  /*82c0*/  UIADD3 UR13, UR21, UR13, URZ ;  /* 0x0000000d150d7290 */ /* 0x000fe2000fffe03f */
[----:B------:R-:W-:-:S03]  /*82d0*/  ULDC.64 UR22, c[0x0][0x198] ;  /* 0x0000660000167ab9 */ /* 0x000fc60000000a00 */
[----:B------:R-:W-:-:S04]  /*82e0*/  SHF.R.S32.HI R8, RZ, 0x1f, R5 ;  /* 0x0000001fff087819 */ /* 0x000fc80000011405 */
[----:B------:R-:W-:Y:S01]  /*82f0*/  LEA.HI R8, R8, R5, RZ, 0x6 ;  /* 0x0000000508087211 */ /* 0x000fe200078f30ff */
[----:B------:R-:W-:-:S03]  /*8300*/  IMAD.MOV.U32 R5, RZ, RZ, RZ ;  /* 0x000000ffff057224 */ /* 0x000fc600078e00ff */
[----:B------:R-:W-:-:S05]  /*8310*/  SHF.R.S32.HI R16, RZ, 0x6, R8 ;  /* 0x00000006ff107819 */ /* 0x000fca0000011408 */
[----:B------:R-:W-:-:S07]  /*8320*/  VIADD R13, R16, 0x1 ;  /* 0x00000001100d7836 */ /* 0x000fce0000000000 */
.L_x_181:
[----:B------:R-:W-:-:S03]  /*8330*/  UMOV UR4, 0xffffffff ;  /* 0xffffffff00047882 */ /* 0x000fc60000000000 */
[----:B------:R-:W-:Y:S05]  /*8340*/  BRA.DIV UR4, `(.L_x_170) ;  /* 0x0000000e04547947 */ /* 0x000fea000b800000 */
[----:B------:R-:W-:-:S13]  /*8350*/  ELECT P1, URZ, PT ;  /* 0x00000000003f782f */ /* 0x000fda0003820000 */
.L_x_190:
[----:B------:R-:W0:Y:S01]  /*8360*/  LDC R0, c[0x0][0x28c] ;  /* 0x0000a300ff007b82 */ /* 0x000e220000000800 */
[----:B------:R-:W-:Y:S01]  /*8370*/  BSSY B1, `(.L_x_171) ;  /* 0x0000035000017945 */ /* 0x000fe20003800000 */
[----:B0-----:R-:W-:-:S13]  /*8380*/  ISETP.LT.OR P1, PT, R0, 0x1, !P1 ;  /* 0x000000010000780c */ /* 0x001fda0004f21670 */
[----:B------:R-:W-:Y:S05]  /*8390*/  @P1 BRA `(.L_x_172) ;  /* 0x0000000000c81947 */ /* 0x000fea0003800000 */
[----:B------:R-:W-:Y:S02]  /*83a0*/  IMAD.SHL.U32 R15, R15, 0x80, RZ ;  /* 0x000000800f0f7824 */ /* 0x000fe400078e00ff */
[----:B------:R-:W-:Y:S02]  /*83b0*/  IMAD.SHL.U32 R11, R11, 0x80, RZ ;  /* 0x000000800b0b7824 */ /* 0x000fe400078e00ff */
[----:B------:R-:W-:Y:S02]  /*83c0*/  IMAD.MOV.U32 R20, RZ, RZ, RZ ;  /* 0x000000ffff147224 */ /* 0x000fe400078e00ff */
[----:B------:R-:W-:Y:S02]  /*83d0*/  IMAD.MOV.U32 R0, RZ, RZ, R13 ;  /* 0x000000ffff007224 */ /* 0x000fe400078e000d */
[----:B------:R-:W-:Y:S02]  /*83e0*/  IMAD.MOV.U32 R7, RZ, RZ, R12 ;  /* 0x000000ffff077224 */ /* 0x000fe400078e000c */
[----:B------:R-:W-:-:S07]  /*83f0*/  IMAD.MOV.U32 R8, RZ, RZ, R5 ;  /* 0x000000ffff087224 */ /* 0x000fce00078e0005 */
.L_x_176:
[----:B------:R-:W0:Y:S01]  /*8400*/  S2R R10, SR_CgaCtaId ;  /* 0x00000000000a7919 */ /* 0x000e220000008800 */
[----:B------:R-:W-:-:S04]  /*8410*/  MOV R9, 0x400 ;  /* 0x0000040000097802 */ /* 0x000fc80000000f00 */
[----:B0-----:R-:W-:Y:S02]  /*8420*/  LEA R19, R10, R9, 0x18 ;  /* 0x000000090a137211 */ /* 0x001fe400078ec0ff */
[----:B------:R-:W-:Y:S01]  /*8430*/  SHF.L.U32 R9, R7, 0x1f, RZ ;  /* 0x0000001f07097819 */ /* 0x000fe200000006ff */
[----:B------:R-:W0:Y:S02]  /*8440*/  @!P4 LDC R10, c[0x0][0x500] ;  /* 0x00014000ff0acb82 */ /* 0x000e240000000800 */
[----:B------:R-:W-:-:S04]  /*8450*/  IMAD R18, R8, 0x8, R19 ;  /* 0x0000000808127824 */ /* 0x000fc800078e0213 */
[----:B------:R-:W1:Y:S02]  /*8460*/  SYNCS.PHASECHK.TRANS64.TRYWAIT P1, [R18+URZ+0x10], R9 ;  /* 0x00001009120075a7 */ /* 0x000e64000802017f */
[----:B-1----:R-:W-:Y:S05]  /*8470*/  @!P1 BRA `(.L_x_173) ;  /* 0x0000000c00289947 */ /* 0x002fea0003800000 */
.L_x_191:
[----:B-1----:R-:W-:Y:S01]  /*8480*/  PRMT R9, R17, 0x9910, RZ ;  /* 0x0000991011097816 */ /* 0x002fe200000000ff */
[----:B0-----:R0:W-:Y:S03]  /*8490*/  @!P4 SYNCS.ARRIVE.TRANS64 RZ, [R18+URZ], R10 ;  /* 0x0000000a12ffc9a7 */ /* 0x0011e6000800003f */
[----:B------:R-:W-:-:S13]  /*84a0*/  ISETP.NE.AND P1, PT, R9, 0x2, PT ;  /* 0x000000020900780c */ /* 0x000fda0003f25270 */
[----:B0-----:R-:W-:Y:S05]  /*84b0*/  @P1 BRA `(.L_x_174) ;  /* 0x0000000000041947 */ /* 0x001fea0003800000 */
[----:B------:R-:W-:Y:S01]  /*84c0*/  BPT.TRAP 0x1 ;  /* 0x000000040000795c */ /* 0x000fe20000300000 */
.L_x_174:
[----:B------:R-:W-:Y:S05]  /*84d0*/  @P0 BRA `(.L_x_175) ;  /* 0x0000000000040947 */ /* 0x000fea0003800000 */
[----:B------:R-:W-:Y:S01]  /*84e0*/  BPT.TRAP 0x1 ;  /* 0x000000040000795c */ /* 0x000fe20000300000 */
.L_x_175:
[----:B------:R-:W-:Y:S01]  /*84f0*/  IMAD R19, R8, 0x2000, R19 ;  /* 0x0000200008137824 */ /* 0x000fe200078e0213 */
[----:B------:R-:W-:Y:S01]  /*8500*/  R2UR UR9, R18 ;  /* 0x00000000120972ca */ /* 0x000fe200000e0000 */
[----:B------:R-:W-:Y:S01]  /*8510*/  VIADD R0, R0, 0xffffffff ;  /* 0xffffffff00007836 */ /* 0x000fe20000000000 */
[----:B------:R-:W-:Y:S01]  /*8520*/  UIADD3 UR4, UP0, UR22, 0xf0, URZ ;  /* 0x000000f016047890 */ /* 0x000fe2000ff1e03f */
[----:B------:R-:W-:Y:S01]  /*8530*/  R2UR UR11, R11 ;  /* 0x000000000b0b72ca */ /* 0x000fe200000e0000 */
[----:B------:R-:W-:Y:S01]  /*8540*/  UIADD3 UR24, UP1, UR22, 0x1f0, URZ ;  /* 0x000001f016187890 */ /* 0x000fe2000ff3e03f */
[----:B------:R-:W-:Y:S01]  /*8550*/  R2UR UR8, R19 ;  /* 0x00000000130872ca */ /* 0x000fe200000e0000 */
[----:B------:R-:W-:Y:S01]  /*8560*/  UIADD3.X UR5, URZ, UR23, URZ, UP0, !UPT ;  /* 0x000000173f057290 */ /* 0x000fe200087fe43f */
[----:B------:R-:W-:Y:S01]  /*8570*/  R2UR UR10, R20 ;  /* 0x00000000140a72ca */ /* 0x000fe200000e0000 */
[----:B------:R-:W-:Y:S01]  /*8580*/  VIADD R8, R8, 0x1 ;  /* 0x0000000108087836 */ /* 0x000fe20000000000 */
[----:B------:R-:W-:Y:S01]  /*8590*/  R2UR UR12, R6 ;  /* 0x00000000060c72ca */ /* 0x000fe200000e0000 */
[----:B------:R-:W-:Y:S01]  /*85a0*/  UIADD3.X UR25, URZ, UR23, URZ, UP1, !UPT ;  /* 0x000000173f197290 */ /* 0x000fe20008ffe43f */
[----:B------:R-:W-:Y:S01]  /*85b0*/  R2UR UR19, R15 ;  /* 0x000000000f1372ca */ /* 0x000fe200000e0000 */
[----:B------:R-:W-:Y:S01]  /*85c0*/  UMOV UR6, 0x0 ;  /* 0x0000000000067882 */ /* 0x000fe20000000000 */
[----:B------:R-:W-:Y:S01]  /*85d0*/  ISETP.GT.AND P3, PT, R0, 0x1, PT ;  /* 0x000000010000780c */ /* 0x000fe20003f64270 */
[----:B------:R-:W-:Y:S01]  /*85e0*/  UMOV UR7, 0x10000000 ;  /* 0x1000000000077882 */ /* 0x000fe20000000000 */
[----:B------:R-:W-:Y:S01]  /*85f0*/  ISETP.NE.AND P1, PT, R8, 0x2, PT ;  /* 0x000000020800780c */ /* 0x000fe20003f25270 */
[----:B------:R-:W-:-:S02]  /*8600*/  VIADD R20, R20, 0x40 ;  /* 0x0000004014147836 */ /* 0x000fc40000000000 */
[----:B------:R-:W-:Y:S01]  /*8610*/  UIADD3 UR14, UR8, 0x100, URZ ;  /* 0x00000100080e7890 */ /* 0x000fe2000fffe03f */
[----:B------:R-:W-:Y:S01]  /*8620*/  SEL R10, RZ, 0x1, P1 ;  /* 0x00000001ff0a7807 */ /* 0x000fe20000800000 */
[----:B------:R-:W-:Y:S01]  /*8630*/  UIADD3 UR15, UR8, 0x4100, URZ ;  /* 0x00004100080f7890 */ /* 0x000fe2000fffe03f */
[----:B------:R-:W-:Y:S02]  /*8640*/  SEL R8, R8, RZ, P1 ;  /* 0x000000ff08087207 */ /* 0x000fe40000800000 */
[----:B------:R-:W-:Y:S02]  /*8650*/  LOP3.LUT R7, R7, R10, RZ, 0x3c, !PT ;  /* 0x0000000a07077212 */ /* 0x000fe400078e3cff */
[----:B------:R-:W-:Y:S02]  /*8660*/  UMOV UR8, UR14 ;  /* 0x0000000e00087c82 */ /* 0x000fe40008000000 */
[----:B------:R0:W-:Y:S02]  /*8670*/  UTMALDG.3D [UR8], [UR4], desc[UR6] ;  /* 0x00000608040075b4 */ /* 0x0001e40008011000 */
[----:B0-----:R-:W-:Y:S01]  /*8680*/  UMOV UR8, UR15 ;  /* 0x0000000f00087c82 */ /* 0x001fe20008000000 */
[----:B------:R-:W-:-:S02]  /*8690*/  UMOV UR11, UR19 ;  /* 0x00000013000b7c82 */ /* 0x000fc40008000000 */
[----:B------:R0:W-:Y:S02]  /*86a0*/  UTMALDG.3D [UR8], [UR24], desc[UR6] ;  /* 0x00000608180075b4 */ /* 0x0001e40008011000 */
[----:B0-----:R-:W-:Y:S05]  /*86b0*/  @P3 BRA `(.L_x_176) ;  /* 0xfffffffc00503947 */ /* 0x001fea000383ffff */
.L_x_172:
[----:B------:R-:W-:Y:S05]  /*86c0*/  BSYNC B1 ;  /* 0x0000000000017941 */ /* 0x000fea0003800000 */
.L_x_171:
[----:B------:R-:W-:Y:S01]  /*86d0*/  LOP3.LUT P3, RZ, R14, 0xff, RZ, 0xc0, !PT ;  /* 0x000000ff0eff7812 */ /* 0x000fe2000786c0ff */
[----:B------:R-:W-:Y:S01]  /*86e0*/  IMAD.IADD R5, R16, 0x1, R5 ;  /* 0x0000000110057824 */ /* 0x000fe200078e0205 */
[----:B------:R-:W-:Y:S01]  /*86f0*/  IADD3 R2, P5, R2, UR20, RZ ;  /* 0x0000001402027c10 */ /* 0x000fe2000ffbe0ff */
[----:B------:R-:W-:Y:S01]  /*8700*/  ULDC.64 UR4, c[0x0][0x650] ;  /* 0x0001940000047ab9 */ /* 0x000fe20000000a00 */
[----:B------:R-:W-:Y:S01]  /*8710*/  BSSY B1, `(.L_x_177) ;  /* 0x000006b000017945 */ /* 0x000fe20003800000 */
[----:B------:R-:W-:Y:S01]  /*8720*/  IMAD.MOV.U32 R11, RZ, RZ, -0x1 ;  /* 0xffffffffff0b7424 */ /* 0x000fe200078e00ff */
[----:B------:R-:W-:Y:S01]  /*8730*/  ISETP.GT.U32.AND P1, PT, R5, 0x1, PT ;  /* 0x000000010500780c */ /* 0x000fe20003f24070 */
[----:B------:R-:W-:Y:S01]  /*8740*/  IMAD.MOV.U32 R15, RZ, RZ, -0x1 ;  /* 0xffffffffff0f7424 */ /* 0x000fe200078e00ff */
[----:B------:R-:W-:Y:S02]  /*8750*/  SHF.R.U32.HI R0, RZ, 0x1, R5 ;  /* 0x00000001ff007819 */ /* 0x000fe40000011605 */
[----:B------:R-:W-:-:S02]  /*8760*/  ISETP.LT.U32.AND P1, PT, R16, 0x2, P1 ;  /* 0x000000021000780c */ /* 0x000fc40000f21070 */
[----:B------:R-:W-:Y:S01]  /*8770*/  IADD3.X R3, R3, UR13, RZ, P5, !PT ;  /* 0x0000000d03037c10 */ /* 0x000fe2000affe4ff */
[----:B------:R-:W0:Y:S01]  /*8780*/  @P3 S2R R7, SR_CgaCtaId ;  /* 0x0000000000073919 */ /* 0x000e220000008800 */
[----:B------:R-:W-:Y:S02]  /*8790*/  @P3 MOV R6, 0x400 ;  /* 0x0000040000063802 */ /* 0x000fe40000000f00 */
[----:B------:R-:W-:Y:S02]  /*87a0*/  ISETP.GE.U32.AND P5, PT, R2, UR4, PT ;  /* 0x0000000402007c0c */ /* 0x000fe4000bfa6070 */
[----:B------:R-:W-:Y:S02]  /*87b0*/  LOP3.LUT R0, R0, 0x1, RZ, 0xc0, !PT ;  /* 0x0000000100007812 */ /* 0x000fe400078ec0ff */
[----:B------:R-:W-:Y:S02]  /*87c0*/  LOP3.LUT R5, R5, 0x1, RZ, 0xc0, !PT ;  /* 0x0000000105057812 */ /* 0x000fe400078ec0ff */
[----:B------:R-:W-:-:S02]  /*87d0*/  PRMT R14, RZ, 0x7610, R14 ;  /* 0x00007610ff0e7816 */ /* 0x000fc4000000000e */
[----:B0-----:R-:W-:Y:S02]  /*87e0*/  @P3 LEA R6, R7, R6, 0x18 ;  /* 0x0000000607063211 */ /* 0x001fe400078ec0ff */
[----:B------:R-:W-:Y:S02]  /*87f0*/  SEL R7, RZ, 0x1, !P1 ;  /* 0x00000001ff077807 */ /* 0x000fe40004800000 */
[----:B------:R-:W-:Y:S01]  /*8800*/  ISETP.GE.U32.AND.EX P1, PT, R3, UR5, PT, P5 ;  /* 0x0000000503007c0c */ /* 0x000fe2000bf26150 */
[----:B------:R0:W-:Y:S01]  /*8810*/  @P3 SYNCS.ARRIVE.TRANS64.A1T0 RZ, [R6+URZ+0x38], RZ ;  /* 0x000038ff06ff39a7 */ /* 0x0001e2000810003f */
[----:B------:R-:W-:-:S04]  /*8820*/  ISETP.NE.U32.AND P3, PT, R0, 0x1, PT ;  /* 0x000000010000780c */ /* 0x000fc80003f65070 */
[----:B------:R-:W-:Y:S01]  /*8830*/  ISETP.GT.U32.AND P3, PT, R16, 0x1, !P3 ;  /* 0x000000011000780c */ /* 0x000fe20005f64070 */
[----:B0-----:R-:W-:-:S03]  /*8840*/  IMAD.MOV.U32 R6, RZ, RZ, -0x1 ;  /* 0xffffffffff067424 */ /* 0x001fc600078e00ff */
[----:B------:R-:W-:-:S04]  /*8850*/  SEL R0, RZ, 0x1, !P3 ;  /* 0x00000001ff007807 */ /* 0x000fc80005800000 */
[----:B------:R-:W-:Y:S02]  /*8860*/  LOP3.LUT R12, R0, R12, R7, 0x96, !PT ;  /* 0x0000000c000c7212 */ /* 0x000fe400078e9607 */
[----:B------:R-:W-:Y:S01]  /*8870*/  PRMT R0, RZ, 0x7610, R0 ;  /* 0x00007610ff007816 */ /* 0x000fe20000000000 */
[----:B------:R-:W-:Y:S06]  /*8880*/  @P1 BRA `(.L_x_178) ;  /* 0x00000004004c1947 */ /* 0x000fec0003800000 */
[----:B------:R-:W-:Y:S01]  /*8890*/  ULDC.64 UR4, c[0x0][0x628] ;  /* 0x00018a0000047ab9 */ /* 0x000fe20000000a00 */
[----:B------:R-:W0:Y:S01]  /*88a0*/  S2R R15, SR_CTAID.X ;  /* 0x00000000000f7919 */ /* 0x000e220000002500 */
[----:B------:R-:W-:Y:S01]  /*88b0*/  ISETP.NE.U32.AND P1, PT, RZ, UR4, PT ;  /* 0x00000004ff007c0c */ /* 0x000fe2000bf25070 */
[----:B------:R-:W-:Y:S01]  /*88c0*/  ULDC UR7, c[0x0][0x630] ;  /* 0x00018c0000077ab9 */ /* 0x000fe20000000800 */
[----:B------:R-:W-:Y:S01]  /*88d0*/  IMAD.MOV.U32 R6, RZ, RZ, R2 ;  /* 0x000000ffff067224 */ /* 0x000fe200078e0002 */
[----:B------:R-:W1:Y:S01]  /*88e0*/  S2R R0, SR_CTAID.Y ;  /* 0x0000000000007919 */ /* 0x000e620000002600 */
[----:B------:R-:W-:Y:S01]  /*88f0*/  ISETP.NE.AND.EX P1, PT, RZ, UR5, PT, P1 ;  /* 0x00000005ff007c0c */ /* 0x000fe2000bf25310 */
[----:B------:R-:W-:-:S12]  /*8900*/  IMAD.MOV.U32 R7, RZ, RZ, R3 ;  /* 0x000000ffff077224 */ /* 0x000fd800078e0003 */
[----:B------:R-:W-:Y:S05]  /*8910*/  @!P1 BRA `(.L_x_179) ;  /* 0x0000000000289947 */ /* 0x000fea0003800000 */
[----:B------:R-:W-:Y:S02]  /*8920*/  ULDC UR6, c[0x0][0x634] ;  /* 0x00018d0000067ab9 */ /* 0x000fe40000000800 */
[----:B------:R-:W-:-:S05]  /*8930*/  IADD3 R11, P1, R2, UR6, RZ ;  /* 0x00000006020b7c10 */ /* 0x000fca000ff3e0ff */
[----:B------:R-:W-:-:S04]  /*8940*/  IMAD.X R19, RZ, RZ, R3, P1 ;  /* 0x000000ffff137224 */ /* 0x000fc800008e0603 */
[----:B------:R-:W-:-:S04]  /*8950*/  IMAD.WIDE.U32 R8, R19, UR4, RZ ;  /* 0x0000000413087c25 */ /* 0x000fc8000f8e00ff */
[----:B------:R-:W-:-:S04]  /*8960*/  IMAD.WIDE.U32 R8, P1, R11, UR5, R8 ;  /* 0x000000050b087c25 */ /* 0x000fc8000f820008 */
[----:B------:R-:W-:-:S04]  /*8970*/  IMAD.WIDE.U32 R10, R11, UR4, RZ ;  /* 0x000000040b0a7c25 */ /* 0x000fc8000f8e00ff */
[----:B------:R-:W-:Y:S01]  /*8980*/  IMAD.X R7, RZ, RZ, RZ, P1 ;  /* 0x000000ffff077224 */ /* 0x000fe200008e06ff */
[----:B------:R-:W-:Y:S01]  /*8990*/  IADD3 RZ, P1, R11, R8, RZ ;  /* 0x000000080bff7210 */ /* 0x000fe20007f3e0ff */
[----:B------:R-:W-:-:S04]  /*89a0*/  IMAD.MOV.U32 R6, RZ, RZ, R9 ;  /* 0x000000ffff067224 */ /* 0x000fc800078e0009 */
[----:B------:R-:W-:-:S08]  /*89b0*/  IMAD.WIDE.U32.X R6, R19, UR5, R6, P1 ;  /* 0x0000000513067c25 */ /* 0x000fd000088e0406 */
.L_x_179:
[--C-:B------:R-:W-:Y:S01]  /*89c0*/  SHF.R.U64 R10, R6, UR7, R7.reuse ;  /* 0x00000007060a7c19 */ /* 0x100fe20008001207 */
[----:B------:R-:W-:Y:S01]  /*89d0*/  ULDC.64 UR4, c[0x0][0x620] ;  /* 0x0001880000047ab9 */ /* 0x000fe20000000a00 */
[----:B------:R-:W-:Y:S01]  /*89e0*/  SHF.R.U32.HI R6, RZ, UR7, R7 ;  /* 0x00000007ff067c19 */ /* 0x000fe20008011607 */
[----:B------:R-:W2:Y:S01]  /*89f0*/  LDC R22, c[0x0][0x144] ;  /* 0x00005100ff167b82 */ /* 0x000ea20000000800 */
[----:B------:R-:W-:Y:S01]  /*8a00*/  IADD3 R9, P1, RZ, -R10, RZ ;  /* 0x8000000aff097210 */ /* 0x000fe20007f3e0ff */
[----:B------:R-:W-:Y:S01]  /*8a10*/  ULDC.64 UR8, c[0x0][0x640] ;  /* 0x0001900000087ab9 */ /* 0x000fe20000000a00 */
[----:B0-----:R-:W-:Y:S01]  /*8a20*/  I2FP.F32.U32 R11, R15 ;  /* 0x0000000f000b7245 */ /* 0x001fe20000201000 */
[----:B------:R-:W-:Y:S02]  /*8a30*/  ULDC UR6, c[0x0][0x608] ;  /* 0x0001820000067ab9 */ /* 0x000fe40000000800 */
[----:B------:R-:W-:Y:S01]  /*8a40*/  IMAD.X R6, RZ, RZ, ~R6, P1 ;  /* 0x000000ffff067224 */ /* 0x000fe200008e0e06 */
[----:B------:R-:W-:Y:S01]  /*8a50*/  ISETP.NE.U32.AND P1, PT, RZ, UR8, PT ;  /* 0x00000008ff007c0c */ /* 0x000fe2000bf25070 */
[----:B------:R-:W0:Y:S02]  /*8a60*/  LDC R19, c[0x0][0x148] ;  /* 0x00005200ff137b82 */ /* 0x000e240000000800 */
[----:B------:R-:W-:Y:S01]  /*8a70*/  IMAD R8, R6, UR4, RZ ;  /* 0x0000000406087c24 */ /* 0x000fe2000f8e02ff */
[----:B------:R-:W-:Y:S01]  /*8a80*/  ISETP.NE.AND.EX P1, PT, RZ, UR9, PT, P1 ;  /* 0x00000009ff007c0c */ /* 0x000fe2000bf25310 */
[----:B------:R-:W-:Y:S01]  /*8a90*/  IMAD.WIDE.U32 R6, R9, UR4, R2 ;  /* 0x0000000409067c25 */ /* 0x000fe2000f8e0002 */
[----:B------:R-:W-:-:S03]  /*8aa0*/  ULDC UR4, c[0x0][0x150] ;  /* 0x0000540000047ab9 */ /* 0x000fc60000000800 */
[----:B------:R-:W-:Y:S02]  /*8ab0*/  IMAD R9, R9, UR5, R8 ;  /* 0x0000000509097c24 */ /* 0x000fe4000f8e0208 */
[----:B------:R-:W-:Y:S01]  /*8ac0*/  FMUL R8, R11, UR4 ;  /* 0x000000040b087c20 */ /* 0x000fe20008400000 */
[----:B------:R-:W-:Y:S01]  /*8ad0*/  ULDC UR4, c[0x0][0x618] ;  /* 0x0001860000047ab9 */ /* 0x000fe20000000800 */
[----:B------:R-:W-:Y:S01]  /*8ae0*/  ULDC UR5, c[0x0][0x154] ;  /* 0x0000550000057ab9 */ /* 0x000fe20000000800 */
[----:B------:R-:W-:-:S03]  /*8af0*/  IMAD.IADD R7, R7, 0x1, R9 ;  /* 0x0000000107077824 */ /* 0x000fc600078e0209 */
[----:B------:R-:W3:Y:S02]  /*8b00*/  F2I.U32.TRUNC.NTZ R8, R8 ;  /* 0x0000000800087305 */ /* 0x000ee4000020f000 */
[----:B------:R-:W-:Y:S02]  /*8b10*/  SHF.R.U64 R11, R6, UR4, R7 ;  /* 0x00000004060b7c19 */ /* 0x000fe40008001207 */
[----:B-1----:R-:W-:-:S05]  /*8b20*/  I2FP.F32.U32 R6, R0 ;  /* 0x0000000000067245 */ /* 0x002fca0000201000 */
[----:B------:R-:W-:Y:S01]  /*8b30*/  FMUL R21, R6, UR5 ;  /* 0x0000000506157c20 */ /* 0x000fe20008400000 */
[----:B------:R-:W-:Y:S01]  /*8b40*/  SHF.R.U32.HI R6, RZ, UR4, R7 ;  /* 0x00000004ff067c19 */ /* 0x000fe20008011607 */
[----:B------:R-:W-:-:S03]  /*8b50*/  ULDC UR4, c[0x0][0x658] ;  /* 0x0001960000047ab9 */ /* 0x000fc60000000800 */
[--C-:B------:R-:W-:Y:S01]  /*8b60*/  SHF.R.U64 R20, R11, UR6, R6.reuse ;  /* 0x000000060b147c19 */ /* 0x100fe20008001206 */
[----:B------:R-:W1:Y:S01]  /*8b70*/  F2I.U32.TRUNC.NTZ R21, R21 ;  /* 0x0000001500157305 */ /* 0x000e62000020f000 */
[----:B------:R-:W-:Y:S01]  /*8b80*/  SHF.R.U32.HI R7, RZ, UR6, R6 ;  /* 0x00000006ff077c19 */ /* 0x000fe20008011606 */
[----:B---3--:R-:W-:-:S03]  /*8b90*/  IMAD.MOV R8, RZ, RZ, -R8 ;  /* 0x000000ffff087224 */ /* 0x008fc600078e0a08 */
[----:B------:R-:W-:Y:S01]  /*8ba0*/  SHF.R.U64 R18, R20, UR4, R7 ;  /* 0x0000000414127c19 */ /* 0x000fe20008001207 */
[----:B--2---:R-:W-:Y:S01]  /*8bb0*/  IMAD R15, R22, R8, R15 ;  /* 0x00000008160f7224 */ /* 0x004fe200078e020f */
[----:B------:R-:W-:-:S03]  /*8bc0*/  SHF.R.U32.HI R23, RZ, UR4, R7 ;  /* 0x00000004ff177c19 */ /* 0x000fc60008011607 */
[----:B------:R-:W-:Y:S02]  /*8bd0*/  IMAD.MOV.U32 R6, RZ, RZ, R18 ;  /* 0x000000ffff067224 */ /* 0x000fe400078e0012 */
[----:B------:R-:W-:Y:S01]  /*8be0*/  IMAD.MOV.U32 R7, RZ, RZ, R23 ;  /* 0x000000ffff077224 */ /* 0x000fe200078e0017 */
[----:B-1----:R-:W-:Y:S06]  /*8bf0*/  @!P1 BRA `(.L_x_180) ;  /* 0x0000000000289947 */ /* 0x002fec0003800000 */
[----:B------:R-:W-:Y:S02]  /*8c00*/  ULDC UR4, c[0x0][0x64c] ;  /* 0x0001930000047ab9 */ /* 0x000fe40000000800 */
[----:B------:R-:W-:-:S05]  /*8c10*/  IADD3 R7, P1, R18, UR4, RZ ;  /* 0x0000000412077c10 */ /* 0x000fca000ff3e0ff */
[----:B------:R-:W-:-:S04]  /*8c20*/  IMAD.X R23, RZ, RZ, R23, P1 ;  /* 0x000000ffff177224 */ /* 0x000fc800008e0617 */
[----:B------:R-:W-:-:S04]  /*8c30*/  IMAD.WIDE.U32 R8, R23, UR8, RZ ;  /* 0x0000000817087c25 */ /* 0x000fc8000f8e00ff */
[----:B------:R-:W-:-:S04]  /*8c40*/  IMAD.WIDE.U32 R8, P1, R7, UR9, R8 ;  /* 0x0000000907087c25 */ /* 0x000fc8000f820008 */
[----:B------:R-:W-:-:S04]  /*8c50*/  IMAD.WIDE.U32 R6, R7, UR8, RZ ;  /* 0x0000000807067c25 */ /* 0x000fc8000f8e00ff */
[----:B------:R-:W-:Y:S01]  /*8c60*/  IMAD.MOV.U32 R6, RZ, RZ, R9 ;  /* 0x000000ffff067224 */ /* 0x000fe200078e0009 */
[----:B------:R-:W-:Y:S01]  /*8c70*/  IADD3 RZ, P3, R7, R8, RZ ;  /* 0x0000000807ff7210 */ /* 0x000fe20007f7e0ff */
[----:B------:R-:W-:-:S04]  /*8c80*/  IMAD.X R7, RZ, RZ, RZ, P1 ;  /* 0x000000ffff077224 */ /* 0x000fc800008e06ff */
[----:B------:R-:W-:-:S08]  /*8c90*/  IMAD.WIDE.U32.X R6, R23, UR9, R6, P3 ;  /* 0x0000000917067c25 */ /* 0x000fd000098e0406 */
.L_x_180:
[----:B------:R-:W-:Y:S01]  /*8ca0*/  ULDC UR4, c[0x0][0x648] ;  /* 0x0001920000047ab9 */ /* 0x000fe20000000800 */
[----:B------:R-:W-:Y:S01]  /*8cb0*/  LOP3.LUT R20, R20, UR17, RZ, 0xc0, !PT ;  /* 0x0000001114147c12 */ /* 0x000fe2000f8ec0ff */
[----:B------:R-:W-:Y:S01]  /*8cc0*/  IMAD.MOV R21, RZ, RZ, -R21 ;  /* 0x000000ffff157224 */ /* 0x000fe200078e0a15 */
[----:B------:R-:W-:Y:S01]  /*8cd0*/  SHF.R.U64 R7, R6, UR4, R7 ;  /* 0x0000000406077c19 */ /* 0x000fe20008001207 */
[----:B------:R-:W-:Y:S01]  /*8ce0*/  ULDC UR4, c[0x0][0x638] ;  /* 0x00018e0000047ab9 */ /* 0x000fe20000000800 */
[----:B------:R-:W-:Y:S01]  /*8cf0*/  ULDC UR5, c[0x0][0x610] ;  /* 0x0001840000057ab9 */ /* 0x000fe20000000800 */
[----:B0-----:R-:W-:Y:S02]  /*8d00*/  @P2 IMAD R15, R19, R21, R0 ;  /* 0x00000015130f2224 */ /* 0x001fe400078e0200 */
[----:B------:R-:W-:Y:S02]  /*8d10*/  IMAD.MOV R9, RZ, RZ, -R7 ;  /* 0x000000ffff097224 */ /* 0x000fe400078e0a07 */
[----:B------:R-:W-:Y:S01]  /*8d20*/  IMAD R20, R7, UR18, R20 ;  /* 0x0000001207147c24 */ /* 0x000fe2000f8e0214 */
[----:B------:R-:W-:Y:S01]  /*8d30*/  LOP3.LUT R7, R11, UR16, RZ, 0xc0, !PT ;  /* 0x000000100b077c12 */ /* 0x000fe2000f8ec0ff */
[----:B------:R-:W-:Y:S01]  /*8d40*/  IMAD R18, R9, UR4, R18 ;  /* 0x0000000409127c24 */ /* 0x000fe2000f8e0212 */
[----:B------:R-:W-:Y:S01]  /*8d50*/  ULDC UR4, c[0x0][0x600] ;  /* 0x0001800000047ab9 */ /* 0x000fe20000000800 */
[----:B------:R-:W-:-:S02]  /*8d60*/  IMAD R11, R20, UR5, R15 ;  /* 0x00000005140b7c24 */ /* 0x000fc4000f8e020f */
[----:B------:R-:W-:Y:S02]  /*8d70*/  IMAD R18, R18, UR4, R7 ;  /* 0x0000000412127c24 */ /* 0x000fe4000f8e0207 */
[----:B------:R-:W-:Y:S02]  /*8d80*/  IMAD.MOV.U32 R0, RZ, RZ, 0x1 ;  /* 0x00000001ff007424 */ /* 0x000fe400078e00ff */
[----:B------:R-:W-:Y:S01]  /*8d90*/  IMAD.MOV.U32 R6, RZ, RZ, R10 ;  /* 0x000000ffff067224 */ /* 0x000fe200078e000a */
[----:B------:R-:W-:Y:S02]  /*8da0*/  SEL R15, R18, R11, !P2 ;  /* 0x0000000b120f7207 */ /* 0x000fe40005000000 */
[----:B------:R-:W-:-:S07]  /*8db0*/  SEL R11, R11, R18, !P2 ;  /* 0x000000120b0b7207 */ /* 0x000fce0005000000 */
.L_x_178:
[----:B------:R-:W-:Y:S05]  /*8dc0*/  BSYNC B1 ;  /* 0x0000000000017941 */ /* 0x000fea0003800000 */
.L_x_177:
[----:B------:R-:W-:-:S13]  /*8dd0*/  LOP3.LUT P1, RZ, R0, 0xff, RZ, 0xc0, !PT ;  /* 0x000000ff00ff7812 */ /* 0x000fda000782c0ff */
[----:B------:R-:W-:Y:S05]  /*8de0*/  @P1 BRA `(.L_x_181) ;  /* 0xfffffff400501947 */ /* 0x000fea000383ffff */
[----:B------:R-:W-:Y:S05]  /*8df0*/  BSYNC B0 ;  /* 0x0000000000007941 */ /* 0x000fea0003800000 */
.L_x_169:
[----:B------:R-:W-:-:S03]  /*8e00*/  UMOV UR4, 0xffffffff ;  /* 0xffffffff00047882 */ /* 0x000fc60000000000 */
[----:B------:R-:W-:Y:S05]  /*8e10*/  BRA.DIV UR4, `(.L_x_182) ;  /* 0x0000000204d47947 */ /* 0x000fea000b800000 */
[----:B------:R-:W-:-:S13]  /*8e20*/  ELECT P0, URZ, PT ;  /* 0x00000000003f782f */ /* 0x000fda0003800000 */
.L_x_194:
[----:B------:R-:W-:Y:S04]  /*8e30*/  BSSY B0, `(.L_x_183) ;  /* 0x0000019000007945 */ /* 0x000fe80003800000 */
[----:B------:R-:W-:Y:S05]  /*8e40*/  @!P0 BRA `(.L_x_184) ;  /* 0x00000000005c8947 */ /* 0x000fea0003800000 */
[----:B------:R-:W-:-:S04]  /*8e50*/  LOP3.LUT R4, R4, 0x2, RZ, 0xfc, !PT ;  /* 0x0000000204047812 */ /* 0x000fc800078efcff */
[----:B------:R-:W-:-:S13]  /*8e60*/  ISETP.NE.AND P0, PT, R4, 0x3, PT ;  /* 0x000000030400780c */ /* 0x000fda0003f05270 */
[----:B------:R-:W-:Y:S05]  /*8e70*/  @!P0 BRA `(.L_x_185) ;  /* 0x0000000000048947 */ /* 0x000fea0003800000 */
[----:B------:R-:W-:Y:S01]  /*8e80*/  BPT.TRAP 0x1 ;  /* 0x000000040000795c */ /* 0x000fe20000300000 */
.L_x_185:
[----:B------:R-:W0:Y:S01]  /*8e90*/  S2R R3, SR_CgaCtaId ;  /* 0x0000000000037919 */ /* 0x000e220000008800 */
[----:B------:R-:W-:Y:S02]  /*8ea0*/  MOV R0, 0x400 ;  /* 0x0000040000007802 */ /* 0x000fe40000000f00 */
[----:B------:R-:W-:Y:S02]  /*8eb0*/  SHF.L.U32 R2, R12, 0x1f, RZ ;  /* 0x0000001f0c027819 */ /* 0x000fe400000006ff */
[----:B0-----:R-:W-:-:S05]  /*8ec0*/  LEA R0, R3, R0, 0x18 ;  /* 0x0000000003007211 */ /* 0x001fca00078ec0ff */
[----:B------:R-:W-:-:S04]  /*8ed0*/  VIADD R0, R0, 0x10 ;  /* 0x0000001000007836 */ /* 0x000fc80000000000 */
[C---:B------:R-:W-:Y:S02]  /*8ee0*/  IMAD R7, R5.reuse, 0x8, R0 ;  /* 0x0000000805077824 */ /* 0x040fe400078e0200 */
[----:B------:R-:W-:Y:S02]  /*8ef0*/  VIADD R5, R5, 0x1 ;  /* 0x0000000105057836 */ /* 0x000fe40000000000 */
[----:B------:R-:W0:Y:S03]  /*8f00*/  SYNCS.PHASECHK.TRANS64.TRYWAIT P0, [R7+URZ], R2 ;  /* 0x00000002070075a7 */ /* 0x000e26000800017f */
[----:B------:R-:W-:-:S04]  /*8f10*/  ISETP.NE.AND P1, PT, R5, 0x2, PT ;  /* 0x000000020500780c */ /* 0x000fc80003f25270 */
[----:B------:R-:W-:Y:S02]  /*8f20*/  SEL R3, RZ, 0x1, P1 ;  /* 0x00000001ff037807 */ /* 0x000fe40000800000 */
[----:B------:R-:W-:Y:S02]  /*8f30*/  SEL R5, R5, RZ, P1 ;  /* 0x000000ff05057207 */ /* 0x000fe40000800000 */
[----:B------:R-:W-:Y:S01]  /*8f40*/  LOP3.LUT R3, R12, R3, RZ, 0x3c, !PT ;  /* 0x000000030c037212 */ /* 0x000fe200078e3cff */
[----:B0-----:R-:W-:Y:S06]  /*8f50*/  @!P0 BRA `(.L_x_186) ;  /* 0x0000000000a88947 */ /* 0x001fec0003800000 */
.L_x_195:
[----:B------:R-:W-:Y:S01]  /*8f60*/  IMAD R5, R5, 0x8, R0 ;  /* 0x0000000805057824 */ /* 0x000fe200078e0200 */
[----:B------:R-:W-:-:S07]  /*8f70*/  SHF.L.U32 R0, R3, 0x1f, RZ ;  /* 0x0000001f03007819 */ /* 0x000fce00000006ff */
.L_x_187:
[----:B-1----:R1:W2:Y:S02]  /*8f80*/  SYNCS.PHASECHK.TRANS64.TRYWAIT P0, [R5+URZ], R0 ;  /* 0x00000000050075a7 */ /* 0x0022a4000800017f */
[----:B--2---:R-:W-:Y:S05]  /*8f90*/  @!P0 NANOSLEEP.SYNCS 0x989680 ;  /* 0x009896800000895d */ /* 0x004fea0003900000 */
[----:B------:R-:W2:Y:S02]  /*8fa0*/  @!P0 SYNCS.PHASECHK.TRANS64 P0, [R5+URZ], R0 ;  /* 0x00000000050085a7 */ /* 0x000ea4000800007f */
[----:B--2---:R-:W-:Y:S05]  /*8fb0*/  @!P0 BRA `(.L_x_187) ;  /* 0xfffffffc00f08947 */ /* 0x004fea000383ffff */
.L_x_184:
[----:B------:R-:W-:Y:S05]  /*8fc0*/  BSYNC B0 ;  /* 0x0000000000007941 */ /* 0x000fea0003800000 */
.L_x_183:
[----:B------:R-:W-:Y:S05]  /*8fd0*/  EXIT ;  /* 0x000000000000794d */ /* 0x000fea0003800000 */
.L_x_17:
[----:B-1----:R-:W-:-:S04]  /*8fe0*/  IMAD.U32 R11, RZ, RZ, UR6 ;  /* 0x00000006ff0b7e24 */ /* 0x002fc8000f8e00ff */
[----:B------:R1:W4:Y:S03]  /*8ff0*/  SYNCS.PHASECHK.TRANS64.TRYWAIT P0, [R11+URZ], R10 ;  /* 0x0000000a0b0075a7 */ /* 0x000326000800017f */
[----:B----4-:R-:W-:Y:S05]  /*9000*/  @!P0 NANOSLEEP.SYNCS 0x989680 ;  /* 0x009896800000895d */ /* 0x010fea0003900000 */
[----:B------:R-:W4:Y:S02]  /*9010*/  @!P0 SYNCS.PHASECHK.TRANS64 P0, [R11+URZ], R10 ;  /* 0x0000000a0b0085a7 */ /* 0x000f24000800007f */
[----:B----4-:R-:W-:Y:S05]  /*9020*/  @!P0 BRA `(.L_x_17) ;  /* 0xfffffffc00ec8947 */ /* 0x010fea000383ffff */
[----:B------:R-:W-:Y:S05]  /*9030*/  BRA `(.L_x_16) ;  /* 0xffffff8400347947 */ /* 0x000fea000383ffff */
.L_x_23:
[----:B-1----:R-:W-:-:S04]  /*9040*/  IMAD.U32 R140, RZ, RZ, UR12 ;  /* 0x0000000cff8c7e24 */ /* 0x002fc8000f8e00ff */
[----:B------:R1:W4:Y:S03]  /*9050*/  SYNCS.PHASECHK.TRANS64.TRYWAIT P0, [R140+URZ], R11 ;  /* 0x0000000b8c0075a7 */ /* 0x000326000800017f */
[----:B----4-:R-:W-:Y:S05]  /*9060*/  @!P0 NANOSLEEP.SYNCS 0x989680 ;  /* 0x009896800000895d */ /* 0x010fea0003900000 */
[----:B------:R-:W4:Y:S02]  /*9070*/  @!P0 SYNCS.PHASECHK.TRANS64 P0, [R140+URZ], R11 ;  /* 0x0000000b8c0085a7 */ /* 0x000f24000800007f */
[----:B----4-:R-:W-:Y:S05]  /*9080*/  @!P0 BRA `(.L_x_23) ;  /* 0xfffffffc00ec8947 */ /* 0x010fea000383ffff */
[----:B------:R-:W-:Y:S05]  /*9090*/  BRA `(.L_x_22) ;  /* 0xffffff8c00787947 */ /* 0x000fea000383ffff */
.L_x_170:
[----:B------:R-:W-:Y:S01]  /*90a0*/  BSSY B1, `(.L_x_188) ;  /* 0x0000006000017945 */ /* 0x000fe20003800000 */
[----:B------:R-:W-:-:S07]  /*90b0*/  IMAD.MOV.U32 R0, RZ, RZ, -0x1 ;  /* 0xffffffffff007424 */ /* 0x000fce00078e00ff */
[----:B------:R-:W-:Y:S05]  /*90c0*/  WARPSYNC.COLLECTIVE R0, `(.L_x_189) ;  /* 0x00000000000c7348 */ /* 0x000fea0003c00000 */
[----:B------:R-:W-:Y:S02]  /*90d0*/  ELECT P1, UR62, PT ;  /* 0x00000000003e782f */ /* 0x000fe40003820000 */
[----:B------:R-:W-:Y:S01]  /*90e0*/  MOV R0, UR62 ;  /* 0x0000003e00007c02 */ /* 0x000fe20008000f00 */
[----:B------:R-:W-:Y:S10]  /*90f0*/  ENDCOLLECTIVE ;  /* 0x000000000000791b */ /* 0x000ff40003800000 */
.L_x_189:
[----:B------:R-:W-:Y:S05]  /*9100*/  BSYNC B1 ;  /* 0x0000000000017941 */ /* 0x000fea0003800000 */
.L_x_188:
[----:B------:R-:W-:Y:S05]  /*9110*/  BRA `(.L_x_190) ;  /* 0xfffffff000907947 */ /* 0x000fea000383ffff */
.L_x_173:
[----:B-1----:R1:W2:Y:S02]  /*9120*/  SYNCS.PHASECHK.TRANS64.TRYWAIT P1, [R18+URZ+0x10], R9 ;  /* 0x00001009120075a7 */ /* 0x0022a4000802017f */
[----:B--2---:R-:W-:Y:S05]  /*9130*/  @!P1 NANOSLEEP.SYNCS 0x989680 ;  /* 0x009896800000995d */ /* 0x004fea0003900000 */
[----:B------:R-:W2:Y:S02]  /*9140*/  @!P1 SYNCS.PHASECHK.TRANS64 P1, [R18+URZ+0x10], R9 ;  /* 0x00001009120095a7 */ /* 0x000ea4000802007f */
[----:B--2---:R-:W-:Y:S05]  /*9150*/  @!P1 BRA `(.L_x_173) ;  /* 0xfffffffc00f09947 */ /* 0x004fea000383ffff */
[----:B------:R-:W-:Y:S05]  /*9160*/  BRA `(.L_x_191) ;  /* 0xfffffff000c47947 */ /* 0x000fea000383ffff */
.L_x_182:
[----:B------:R-:W-:Y:S01]  /*9170*/  BSSY B0, `(.L_x_192) ;  /* 0x0000006000007945 */ /* 0x000fe20003800000 */
[----:B------:R-:W-:-:S07]  /*9180*/  IMAD.MOV.U32 R0, RZ, RZ, -0x1 ;  /* 0xffffffffff007424 */ /* 0x000fce00078e00ff */
[----:B------:R-:W-:Y:S05]  /*9190*/  WARPSYNC.COLLECTIVE R0, `(.L_x_193) ;  /* 0x00000000000c7348 */ /* 0x000fea0003c00000 */
[----:B------:R-:W-:Y:S02]  /*91a0*/  ELECT P1, UR62, PT ;  /* 0x00000000003e782f */ /* 0x000fe40003820000 */
[----:B------:R-:W-:Y:S01]  /*91b0*/  MOV R0, UR62 ;  /* 0x0000003e00007c02 */ /* 0x000fe20008000f00 */
[----:B------:R-:W-:Y:S10]  /*91c0*/  ENDCOLLECTIVE ;  /* 0x000000000000791b */ /* 0x000ff40003800000 */
.L_x_193:
[----:B------:R-:W-:Y:S05]  /*91d0*/  BSYNC B0 ;  /* 0x0000000000007941 */ /* 0x000fea0003800000 */
.L_x_192:
[----:B------:R-:W-:Y:S01]  /*91e0*/  PLOP3.LUT P0, PT, P1, PT, PT, 0x80, 0x0 ;  /* 0x000000000000781c */ /* 0x000fe20000f0f070 */
[----:B------:R-:W-:-:S12]  /*91f0*/  BRA `(.L_x_194) ;  /* 0xfffffffc000c7947 */ /* 0x000fd8000383ffff */
.L_x_186:
[----:B0-----:R0:W1:Y:S02]  /*9200*/  SYNCS.PHASECHK.TRANS64.TRYWAIT P0, [R7+URZ], R2 ;  /* 0x00000002070075a7 */ /* 0x001064000800017f */
[----:B-1----:R-:W-:Y:S05]  /*9210*/  @!P0 NANOSLEEP.SYNCS 0x989680 ;  /* 0x009896800000895d */ /* 0x002fea0003900000 */
[----:B------:R-:W1:Y:S02]  /*9220*/  @!P0 SYNCS.PHASECHK.TRANS64 P0, [R7+URZ], R2 ;  /* 0x00000002070085a7 */ /* 0x000e64000800007f */
[----:B-1----:R-:W-:Y:S05]  /*9230*/  @!P0 BRA `(.L_x_186) ;  /* 0xfffffffc00f08947 */ /* 0x002fea000383ffff */
[----:B------:R-:W-:Y:S05]  /*9240*/  BRA `(.L_x_195) ;  /* 0xfffffffc00447947 */ /* 0x000fea000383ffff */
.L_x_196:
[----:B------:R-:W-:-:S00]  /*9250*/  BRA `(.L_x_196) ;  /* 0xfffffffc00fc7947 */ /* 0x000fc0000383ffff */
[----:B------:R-:W-:-:S00]  /*9260*/  NOP ;  /* 0x0000000000007918 */ /* 0x000fc00000000000 */
        /* <DEDUP_REMOVED lines=9> */
.L_x_197:


//--------------------- .nv.shared._ZN7cutlass13device_kernelINS_4gemm6kernel13GemmUniversalIN4cute5tupleIJiiiiEEENS1_10collective13CollectiveMmaINS1_37MainloopSm90TmaGmmaWarpSpecializedFP8ILi2ENS5_IJNS4_1CILi1EEESB_SB_EEENS1_35KernelTmaWarpSpecializedCooperativeEEENS5_IJNSA_ILi128EEESF_NSA_ILi64EEEEEENS_12float_e4m3_tENS5_IJlSB_lEEESI_SJ_NS4_8TiledMMAINS4_8MMA_AtomIJNS4_4SM904GMMA31MMA_64x128x32_F32E4M3E4M3_SS_TNILNSN_7ScaleInE1ELSP_1EEEEEENS4_6LayoutINS5_IJNSA_ILi2EEESB_SB_EEENS5_IJSB_NSA_ILi0EEESV_EEEEENS5_IJNS4_10UnderscoreESY_SY_EEEEENS4_13SM90_TMA_LOADENS4_14ComposedLayoutINS4_7SwizzleILi2ELi4ELi3EEENS4_18smem_ptr_flag_bitsILi8EEENSS_INS5_IJNSA_ILi8EEESG_EEENS5_IJSG_SB_EEEEEEEvNS4_8identityES11_S1B_vS1C_EENS_8epilogue10collective6detail29Sm90TmaWarpSpecializedAdapterINS1F_15DefaultEpilogueISI_SJ_SJ_NS1E_6thread17LinearCombinationISI_Li1EffLNS1J_9ScaleType4KindE0ELNS_15FloatRoundStyleE2ESI_EENS1_15EpilogueDefaultEEEEEvvEEEEvNT_6ParamsE --------------------------
	.section	.nv.shared._ZN7cutlass13device_kernelINS_4gemm6kernel13GemmUniversalIN4cute5tupleIJiiiiEEENS1_10collective13CollectiveMmaINS1_37MainloopSm90TmaGmmaWarpSpecializedFP8ILi2ENS5_IJNS4_1CILi1EEESB_SB_EEENS1_35KernelTmaWarpSpecializedCooperativeEEENS5_IJNSA_ILi128EEESF_NSA_ILi64EEEEEENS_12float_e4m3_tENS5_IJlSB_lEEESI_SJ_NS4_8TiledMMAINS4_8MMA_AtomIJNS4_4SM904GMMA31MMA_64x128x32_F32E4M3E4M3_SS_TNILNSN_7ScaleInE1ELSP_1EEEEEENS4_6LayoutINS5_IJNSA_ILi2EEESB_SB_EEENS5_IJSB_NSA_ILi0EEESV_EEEEENS5_IJNS4_10UnderscoreESY_SY_EEEEENS4_13SM90_TMA_LOADENS4_14ComposedLayoutINS4_7SwizzleILi2ELi4ELi3EEENS4_18smem_ptr_flag_bitsILi8EEENSS_INS5_IJNSA_ILi8EEESG_EEENS5_IJSG_SB_EEEEEEEvNS4_8identityES11_S1B_vS1C_EENS_8epilogue10collective6detail29Sm90TmaWarpSpecializedAdapterINS1F_15DefaultEpilogueISI_SJ_SJ_NS1E_6thread17LinearCombinationISI_Li1EffLNS1J_9ScaleType4KindE0ELNS_15FloatRoundStyleE2ESI_EENS1_15EpilogueDefaultEEEEEvvEEEEvNT_6ParamsE,"aw",@nobits
	.sectionflags	@""
	.align	16
	.zero		1024


//--------------------- .nv.shared.reserved.0     --------------------------
	.section	.nv.shared.reserved.0,"aw",@nobits
	.weak		__nv_reservedSMEM_offset_0_alias
	.size		__nv_reservedSMEM_offset_0_alias, 0, 0
	.other		__nv_reservedSMEM_offset_0_alias,@"STO_CUDA_RESERVED_SHARED STV_DEFAULT"
__nv_reservedSMEM_offset_0_alias:
	.zero		0


//--------------------- .nv.global                --------------------------
	.section	.nv.global,"aw",@nobits
.nv.global:
	.type		_ZN40_INTERNAL_d1b1f4a8_4_k_cu_5cac673e_243444cute1_E,@object
	.size		_ZN40_INTERNAL_d1b1f4a8_4_k_cu_5cac673e_243444cute1_E,(_ZN40_INTERNAL_d1b1f4a8_4_k_cu_5cac673e_243444cuda3std3__45__cpo6cbeginE - _ZN40_INTERNAL_d1b1f4a8_4_k_cu_5cac673e_243444cute1_E)
_ZN40_INTERNAL_d1b1f4a8_4_k_cu_5cac673e_243444cute1_E:
	.zero		1
	.type		_ZN40_INTERNAL_d1b1f4a8_4_k_cu_5cac673e_243444cuda3std3__45__cpo6cbeginE,@object
	.size		_ZN40_INTERNAL_d1b1f4a8_4_k_cu_5cac673e_243444cuda3std3__45__cpo6cbeginE,(_ZN40_INTERNAL_d1b1f4a8_4_k_cu_5cac673e_243444cuda3std3__48in_placeE - _ZN40_INTERNAL_d1b1f4a8_4_k_cu_5cac673e_243444cuda3std3__45__cpo6cbeginE)
_ZN40_INTERNAL_d1b1f4a8_4_k_cu_5cac673e_243444cuda3std3__45__cpo6cbeginE:
	.zero		1
	.type		_ZN40_INTERNAL_d1b1f4a8_4_k_cu_5cac673e_243444cuda3std3__48in_placeE,@object
	.size		_ZN40_INTERNAL_d1b1f4a8_4_k_cu_5cac673e_243444cuda3std3__48in_placeE,(_ZN40_INTERNAL_d1b1f4a8_4_k_cu_5cac673e_243444cuda3std6ranges3__45__cpo9iter_moveE - _ZN40_INTERNAL_d1b1f4a8_4_k_cu_5cac673e_243444cuda3std3__48in_placeE)
_ZN40_INTERNAL_d1b1f4a8_4_k_cu_5cac673e_243444cuda3std3__48in_placeE:
	.zero		1
	.type		_ZN40_INTERNAL_d1b1f4a8_4_k_cu_5cac673e_243444cuda3std6ranges3__45__cpo9iter_moveE,@object
	.size		_ZN40_INTERNAL_d1b1f4a8_4_k_cu_5cac673e_243444cuda3std6ranges3__45__cpo9iter_moveE,(_ZN40_INTERNAL_d1b1f4a8_4_k_cu_5cac673e_243444cuda3std3__45__cpo5beginE - _ZN40_INTERNAL_d1b1f4a8_4_k_cu_5cac673e_243444cuda3std6ranges3__45__cpo9iter_moveE)
_ZN40_INTERNAL_d1b1f4a8_4_k_cu_5cac673e_243444cuda3std6ranges3__45__cpo9iter_moveE:
	.zero		1
	.type		_ZN40_INTERNAL_d1b1f4a8_4_k_cu_5cac673e_243444cuda3std3__45__cpo5beginE,@object
	.size		_ZN40_INTERNAL_d1b1f4a8_4_k_cu_5cac673e_243444cuda3std3__45__cpo5beginE,(_ZN40_INTERNAL_d1b1f4a8_4_k_cu_5cac673e_243444cuda3std3__442_GLOBAL__N__d1b1f4a8_4_k_cu_5cac673e_243446ignoreE - _ZN40_INTERNAL_d1b1f4a8_4_k_cu_5cac673e_243444cuda3std3__45__cpo5beginE)
_ZN40_INTERNAL_d1b1f4a8_4_k_cu_5cac673e_243444cuda3std3__45__cpo5beginE:
	.zero		1
	.type		_ZN40_INTERNAL_d1b1f4a8_4_k_cu_5cac673e_243444cuda3std3__442_GLOBAL__N__d1b1f4a8_4_k_cu_5cac673e_243446ignoreE,@object
	.size		_ZN40_INTERNAL_d1b1f4a8_4_k_cu_5cac673e_243444cuda3std3__442_GLOBAL__N__d1b1f4a8_4_k_cu_5cac673e_243446ignoreE,(_ZN40_INTERNAL_d1b1f4a8_4_k_cu_5cac673e_243444cute7productE - _ZN40_INTERNAL_d1b1f4a8_4_k_cu_5cac673e_243444cuda3std3__442_GLOBAL__N__d1b1f4a8_4_k_cu_5cac673e_243446ignoreE)
_ZN40_INTERNAL_d1b1f4a8_4_k_cu_5cac673e_243444cuda3std3__442_GLOBAL__N__d1b1f4a8_4_k_cu_5cac673e_243446ignoreE:
	.zero		1
	.type		_ZN40_INTERNAL_d1b1f4a8_4_k_cu_5cac673e_243444cute7productE,@object
	.size		_ZN40_INTERNAL_d1b1f4a8_4_k_cu_5cac673e_243444cute7productE,(_ZN40_INTERNAL_d1b1f4a8_4_k_cu_5cac673e_243444cuda3std3__45__cpo3endE - _ZN40_INTERNAL_d1b1f4a8_4_k_cu_5cac673e_243444cute7productE)
_ZN40_INTERNAL_d1b1f4a8_4_k_cu_5cac673e_243444cute7productE:
	.zero		1
	.type		_ZN40_INTERNAL_d1b1f4a8_4_k_cu_5cac673e_243444cuda3std3__45__cpo3endE,@object
	.size		_ZN40_INTERNAL_d1b1f4a8_4_k_cu_5cac673e_243444cuda3std3__45__cpo3endE,(_ZN40_INTERNAL_d1b1f4a8_4_k_cu_5cac673e_243444cuda3std3__419piecewise_constructE - _ZN40_INTERNAL_d1b1f4a8_4_k_cu_5cac673e_243444cuda3std3__45__cpo3endE)
_ZN40_INTERNAL_d1b1f4a8_4_k_cu_5cac673e_243444cuda3std3__45__cpo3endE:
	.zero		1
	.type		_ZN40_INTERNAL_d1b1f4a8_4_k_cu_5cac673e_243444cuda3std3__419piecewise_constructE,@object
	.size		_ZN40_INTERNAL_d1b1f4a8_4_k_cu_5cac673e_243444cuda3std3__419piecewise_constructE,(_ZN40_INTERNAL_d1b1f4a8_4_k_cu_5cac673e_243444cuda3std3__45__cpo4cendE - _ZN40_INTERNAL_d1b1f4a8_4_k_cu_5cac673e_243444cuda3std3__419piecewise_constructE)
_ZN40_INTERNAL_d1b1f4a8_4_k_cu_5cac673e_243444cuda3std3__419piecewise_constructE:
	.zero		1
	.type		_ZN40_INTERNAL_d1b1f4a8_4_k_cu_5cac673e_243444cuda3std3__45__cpo4cendE,@object
	.size		_ZN40_INTERNAL_d1b1f4a8_4_k_cu_5cac673e_243444cuda3std3__45__cpo4cendE,(_ZN40_INTERNAL_d1b1f4a8_4_k_cu_5cac673e_243444cuda3std6ranges3__45__cpo4swapE - _ZN40_INTERNAL_d1b1f4a8_4_k_cu_5cac673e_243444cuda3std3__45__cpo4cendE)
_ZN40_INTERNAL_d1b1f4a8_4_k_cu_5cac673e_243444cuda3std3__45__cpo4cendE:
	.zero		1
	.type		_ZN40_INTERNAL_d1b1f4a8_4_k_cu_5cac673e_243444cuda3std6ranges3__45__cpo4swapE,@object
	.size		_ZN40_INTERNAL_d1b1f4a8_4_k_cu_5cac673e_243444cuda3std6ranges3__45__cpo4swapE,(.L_7 - _ZN40_INTERNAL_d1b1f4a8_4_k_cu_5cac673e_243444cuda3std6ranges3__45__cpo4swapE)
_ZN40_INTERNAL_d1b1f4a8_4_k_cu_5cac673e_243444cuda3std6ranges3__45__cpo4swapE:
	.zero		1
.L_7:


//--------------------- .nv.constant0._ZN7cutlass13device_kernelINS_4gemm6kernel13GemmUniversalIN4cute5tupleIJiiiiEEENS1_10collective13CollectiveMmaINS1_37MainloopSm90TmaGmmaWarpSpecializedFP8ILi2ENS5_IJNS4_1CILi1EEESB_SB_EEENS1_35KernelTmaWarpSpecializedCooperativeEEENS5_IJNSA_ILi128EEESF_NSA_ILi64EEEEEENS_12float_e4m3_tENS5_IJlSB_lEEESI_SJ_NS4_8TiledMMAINS4_8MMA_AtomIJNS4_4SM904GMMA31MMA_64x128x32_F32E4M3E4M3_SS_TNILNSN_7ScaleInE1ELSP_1EEEEEENS4_6LayoutINS5_IJNSA_ILi2EEESB_SB_EEENS5_IJSB_NSA_ILi0EEESV_EEEEENS5_IJNS4_10UnderscoreESY_SY_EEEEENS4_13SM90_TMA_LOADENS4_14ComposedLayoutINS4_7SwizzleILi2ELi4ELi3EEENS4_18smem_ptr_flag_bitsILi8EEENSS_INS5_IJNSA_ILi8EEESG_EEENS5_IJSG_SB_EEEEEEEvNS4_8identityES11_S1B_vS1C_EENS_8epilogue10collective6detail29Sm90TmaWarpSpecializedAdapterINS1F_15DefaultEpilogueISI_SJ_SJ_NS1E_6thread17LinearCombinationISI_Li1EffLNS1J_9ScaleType4KindE0ELNS_15FloatRoundStyleE2ESI_EENS1_15EpilogueDefaultEEEEEvvEEEEvNT_6ParamsE --------------------------
	.section	.nv.constant0._ZN7cutlass13device_kernelINS_4gemm6kernel13GemmUniversalIN4cute5tupleIJiiiiEEENS1_10collective13CollectiveMmaINS1_37MainloopSm90TmaGmmaWarpSpecializedFP8ILi2ENS5_IJNS4_1CILi1EEESB_SB_EEENS1_35KernelTmaWarpSpecializedCooperativeEEENS5_IJNSA_ILi128EEESF_NSA_ILi64EEEEEENS_12float_e4m3_tENS5_IJlSB_lEEESI_SJ_NS4_8TiledMMAINS4_8MMA_AtomIJNS4_4SM904GMMA31MMA_64x128x32_F32E4M3E4M3_SS_TNILNSN_7ScaleInE1ELSP_1EEEEEENS4_6LayoutINS5_IJNSA_ILi2EEESB_SB_EEENS5_IJSB_NSA_ILi0EEESV_EEEEENS5_IJNS4_10UnderscoreESY_SY_EEEEENS4_13SM90_TMA_LOADENS4_14ComposedLayoutINS4_7SwizzleILi2ELi4ELi3EEENS4_18smem_ptr_flag_bitsILi8EEENSS_INS5_IJNSA_ILi8EEESG_EEENS5_IJSG_SB_EEEEEEEvNS4_8identityES11_S1B_vS1C_EENS_8epilogue10collective6detail29Sm90TmaWarpSpecializedAdapterINS1F_15DefaultEpilogueISI_SJ_SJ_NS1E_6thread17LinearCombinationISI_Li1EffLNS1J_9ScaleType4KindE0ELNS_15FloatRoundStyleE2ESI_EENS1_15EpilogueDefaultEEEEEvvEEEEvNT_6ParamsE,"a",@progbits
	.sectionflags	@""
	.align	4
.nv.constant0._ZN7cutlass13device_kernelINS_4gemm6kernel13GemmUniversalIN4cute5tupleIJiiiiEEENS1_10collective13CollectiveMmaINS1_37MainloopSm90TmaGmmaWarpSpecializedFP8ILi2ENS5_IJNS4_1CILi1EEESB_SB_EEENS1_35KernelTmaWarpSpecializedCooperativeEEENS5_IJNSA_ILi128EEESF_NSA_ILi64EEEEEENS_12float_e4m3_tENS5_IJlSB_lEEESI_SJ_NS4_8TiledMMAINS4_8MMA_AtomIJNS4_4SM904GMMA31MMA_64x128x32_F32E4M3E4M3_SS_TNILNSN_7ScaleInE1ELSP_1EEEEEENS4_6LayoutINS5_IJNSA_ILi2EEESB_SB_EEENS5_IJSB_NSA_ILi0EEESV_EEEEENS5_IJNS4_10UnderscoreESY_SY_EEEEENS4_13SM90_TMA_LOADENS4_14ComposedLayoutINS4_7SwizzleILi2ELi4ELi3EEENS4_18smem_ptr_flag_bitsILi8EEENSS_INS5_IJNSA_ILi8EEESG_EEENS5_IJSG_SB_EEEEEEEvNS4_8identityES11_S1B_vS1C_EENS_8epilogue10collective6detail29Sm90TmaWarpSpecializedAdapterINS1F_15DefaultEpilogueISI_SJ_SJ_NS1E_6thread17LinearCombinationISI_Li1EffLNS1J_9ScaleType4KindE0ELNS_15FloatRoundStyleE2ESI_EENS1_15EpilogueDefaultEEEEEvvEEEEvNT_6ParamsE:
	.zero		1664


//--------------------- SYMBOLS --------------------------

	.type		.nv.reservedSmem.offset0,@object
	.size		.nv.reservedSmem.offset0,0x4
